	.target	sm_90a

	.elftype	@"ET_EXEC"


//--------------------- .note.nv.tkinfo           --------------------------
	.section	.note.nv.tkinfo,"",@"SHT_NOTE"
	.sectionflags	@"SHF_NOTE_NV_TKINFO"
	.tkinfo
        /*0018*/ 	.word	0x00000002
        /*0030*/ 	.string	""
        /*0030*/ 	.string	"ptxas"
        /*0030*/ 	.string	"Cuda compilation tools, release 13.0, V13.0.88"
        /*0030*/ 	.string	"Build cuda_13.0.r13.0/compiler.36424714_0"
        /*0030*/ 	.string	"-arch sm_90a -m 64 "



//--------------------- .note.nv.cuinfo           --------------------------
	.section	.note.nv.cuinfo,"",@"SHT_NOTE"
	.sectionflags	@"SHF_NOTE_NV_CUINFO"
        /*0018*/ 	.short	0x0002
        /*001a*/ 	.short	0x005a
        /*001c*/ 	.short	0x0082
	.zero		2


//--------------------- .nv.info                  --------------------------
	.section	.nv.info,"",@"SHT_CUDA_INFO"
	.align	4


	//----- nvinfo : EIATTR_REGCOUNT
	.align		4
        /*0000*/ 	.byte	0x04, 0x2f
        /*0002*/ 	.short	(.L_15 - .L_14)
	.align		4
.L_14:
        /*0004*/ 	.word	index@(_ZN7cutlass13device_kernelINS_4gemm6kernel13GemmUniversalIN4cute5tupleIJiiiiEEENS1_10collective13CollectiveMmaINS1_34MainloopSm90TmaGmmaWarpSpecializedILi2ENS5_IJNS4_1CILi1EEESB_SB_EEENS1_35KernelTmaWarpSpecializedCooperativeEEENS5_IJNSA_ILi256EEENSA_ILi176EEESF_EEEaNS5_IJlSB_lEEEaSI_NS4_8TiledMMAINS4_8MMA_AtomIJNS4_4SM904GMMA26MMA_64x16x32_S32S8S8_SS_TNEEEENS4_6LayoutINS5_IJNSA_ILi2EEESB_SB_EEENS5_IJSB_NSA_ILi0EEESS_EEEEENS5_IJNS4_10UnderscoreESV_SV_EEEEENS4_13SM90_TMA_LOADENS4_14ComposedLayoutINS4_7SwizzleILi3ELi4ELi3EEENS4_18smem_ptr_flag_bitsILi8EEENSP_INS5_IJNSA_ILi8EEENSA_ILi128EEEEEENS5_IJS15_SB_EEEEEEEvNS4_8identityESY_S19_vS1A_EENS_8epilogue10collective6detail29Sm90TmaWarpSpecializedAdapterINS1D_15DefaultEpilogueIaSI_SI_NS1C_6thread17LinearCombinationIaLi1EiiLNS1H_9ScaleType4KindE0ELNS_15FloatRoundStyleE2EaEENS1_15EpilogueDefaultEEEEEvvEEEEvNT_6ParamsE)
        /*0008*/ 	.word	0x000000a8


	//----- nvinfo : EIATTR_FRAME_SIZE
	.align		4
.L_15:
        /*000c*/ 	.byte	0x04, 0x11
        /*000e*/ 	.short	(.L_17 - .L_16)
	.align		4
.L_16:
        /*0010*/ 	.word	index@(_ZN7cutlass13device_kernelINS_4gemm6kernel13GemmUniversalIN4cute5tupleIJiiiiEEENS1_10collective13CollectiveMmaINS1_34MainloopSm90TmaGmmaWarpSpecializedILi2ENS5_IJNS4_1CILi1EEESB_SB_EEENS1_35KernelTmaWarpSpecializedCooperativeEEENS5_IJNSA_ILi256EEENSA_ILi176EEESF_EEEaNS5_IJlSB_lEEEaSI_NS4_8TiledMMAINS4_8MMA_AtomIJNS4_4SM904GMMA26MMA_64x16x32_S32S8S8_SS_TNEEEENS4_6LayoutINS5_IJNSA_ILi2EEESB_SB_EEENS5_IJSB_NSA_ILi0EEESS_EEEEENS5_IJNS4_10UnderscoreESV_SV_EEEEENS4_13SM90_TMA_LOADENS4_14ComposedLayoutINS4_7SwizzleILi3ELi4ELi3EEENS4_18smem_ptr_flag_bitsILi8EEENSP_INS5_IJNSA_ILi8EEENSA_ILi128EEEEEENS5_IJS15_SB_EEEEEEEvNS4_8identityESY_S19_vS1A_EENS_8epilogue10collective6detail29Sm90TmaWarpSpecializedAdapterINS1D_15DefaultEpilogueIaSI_SI_NS1C_6thread17LinearCombinationIaLi1EiiLNS1H_9ScaleType4KindE0ELNS_15FloatRoundStyleE2EaEENS1_15EpilogueDefaultEEEEEvvEEEEvNT_6ParamsE)
        /*0014*/ 	.word	0x00000000


	//----- nvinfo : EIATTR_MIN_STACK_SIZE
	.align		4
.L_17:
        /*0018*/ 	.byte	0x04, 0x12
        /*001a*/ 	.short	(.L_19 - .L_18)
	.align		4
.L_18:
        /*001c*/ 	.word	index@(_ZN7cutlass13device_kernelINS_4gemm6kernel13GemmUniversalIN4cute5tupleIJiiiiEEENS1_10collective13CollectiveMmaINS1_34MainloopSm90TmaGmmaWarpSpecializedILi2ENS5_IJNS4_1CILi1EEESB_SB_EEENS1_35KernelTmaWarpSpecializedCooperativeEEENS5_IJNSA_ILi256EEENSA_ILi176EEESF_EEEaNS5_IJlSB_lEEEaSI_NS4_8TiledMMAINS4_8MMA_AtomIJNS4_4SM904GMMA26MMA_64x16x32_S32S8S8_SS_TNEEEENS4_6LayoutINS5_IJNSA_ILi2EEESB_SB_EEENS5_IJSB_NSA_ILi0EEESS_EEEEENS5_IJNS4_10UnderscoreESV_SV_EEEEENS4_13SM90_TMA_LOADENS4_14ComposedLayoutINS4_7SwizzleILi3ELi4ELi3EEENS4_18smem_ptr_flag_bitsILi8EEENSP_INS5_IJNSA_ILi8EEENSA_ILi128EEEEEENS5_IJS15_SB_EEEEEEEvNS4_8identityESY_S19_vS1A_EENS_8epilogue10collective6detail29Sm90TmaWarpSpecializedAdapterINS1D_15DefaultEpilogueIaSI_SI_NS1C_6thread17LinearCombinationIaLi1EiiLNS1H_9ScaleType4KindE0ELNS_15FloatRoundStyleE2EaEENS1_15EpilogueDefaultEEEEEvvEEEEvNT_6ParamsE)
        /*0020*/ 	.word	0x00000000
.L_19:


//--------------------- .nv.compat                --------------------------
	.section	.nv.compat,"",@"SHT_CUDA_COMPAT_INFO"
	.align	4
        /*0000*/ 	.byte	0x02, 0x09, 0x01, 0x00, 0x02, 0x02, 0x04, 0x00, 0x02, 0x05, 0x05, 0x00, 0x03, 0x07, 0x01, 0x01
        /*0010*/ 	.byte	0x02, 0x03, 0x01, 0x00, 0x02, 0x06, 0x01, 0x00, 0x04, 0x0b, 0x08, 0x00, 0x00, 0x00, 0x00, 0x00
        /*0020*/ 	.byte	0x00, 0x00, 0x00, 0x00


//--------------------- .nv.info._ZN7cutlass13device_kernelINS_4gemm6kernel13GemmUniversalIN4cute5tupleIJiiiiEEENS1_10collective13CollectiveMmaINS1_34MainloopSm90TmaGmmaWarpSpecializedILi2ENS5_IJNS4_1CILi1EEESB_SB_EEENS1_35KernelTmaWarpSpecializedCooperativeEEENS5_IJNSA_ILi256EEENSA_ILi176EEESF_EEEaNS5_IJlSB_lEEEaSI_NS4_8TiledMMAINS4_8MMA_AtomIJNS4_4SM904GMMA26MMA_64x16x32_S32S8S8_SS_TNEEEENS4_6LayoutINS5_IJNSA_ILi2EEESB_SB_EEENS5_IJSB_NSA_ILi0EEESS_EEEEENS5_IJNS4_10UnderscoreESV_SV_EEEEENS4_13SM90_TMA_LOADENS4_14ComposedLayoutINS4_7SwizzleILi3ELi4ELi3EEENS4_18smem_ptr_flag_bitsILi8EEENSP_INS5_IJNSA_ILi8EEENSA_ILi128EEEEEENS5_IJS15_SB_EEEEEEEvNS4_8identityESY_S19_vS1A_EENS_8epilogue10collective6detail29Sm90TmaWarpSpecializedAdapterINS1D_15DefaultEpilogueIaSI_SI_NS1C_6thread17LinearCombinationIaLi1EiiLNS1H_9ScaleType4KindE0ELNS_15FloatRoundStyleE2EaEENS1_15EpilogueDefaultEEEEEvvEEEEvNT_6ParamsE --------------------------
	.section	.nv.info._ZN7cutlass13device_kernelINS_4gemm6kernel13GemmUniversalIN4cute5tupleIJiiiiEEENS1_10collective13CollectiveMmaINS1_34MainloopSm90TmaGmmaWarpSpecializedILi2ENS5_IJNS4_1CILi1EEESB_SB_EEENS1_35KernelTmaWarpSpecializedCooperativeEEENS5_IJNSA_ILi256EEENSA_ILi176EEESF_EEEaNS5_IJlSB_lEEEaSI_NS4_8TiledMMAINS4_8MMA_AtomIJNS4_4SM904GMMA26MMA_64x16x32_S32S8S8_SS_TNEEEENS4_6LayoutINS5_IJNSA_ILi2EEESB_SB_EEENS5_IJSB_NSA_ILi0EEESS_EEEEENS5_IJNS4_10UnderscoreESV_SV_EEEEENS4_13SM90_TMA_LOADENS4_14ComposedLayoutINS4_7SwizzleILi3ELi4ELi3EEENS4_18smem_ptr_flag_bitsILi8EEENSP_INS5_IJNSA_ILi8EEENSA_ILi128EEEEEENS5_IJS15_SB_EEEEEEEvNS4_8identityESY_S19_vS1A_EENS_8epilogue10collective6detail29Sm90TmaWarpSpecializedAdapterINS1D_15DefaultEpilogueIaSI_SI_NS1C_6thread17LinearCombinationIaLi1EiiLNS1H_9ScaleType4KindE0ELNS_15FloatRoundStyleE2EaEENS1_15EpilogueDefaultEEEEEvvEEEEvNT_6ParamsE,"",@"SHT_CUDA_INFO"
	.sectionflags	@""
	.align	4


	//----- nvinfo : EIATTR_CUDA_API_VERSION
	.align		4
        /*0000*/ 	.byte	0x04, 0x37
        /*0002*/ 	.short	(.L_21 - .L_20)
.L_20:
        /*0004*/ 	.word	0x00000082


	//----- nvinfo : EIATTR_KPARAM_INFO
	.align		4
.L_21:
        /*0008*/ 	.byte	0x04, 0x17
        /*000a*/ 	.short	(.L_23 - .L_22)
.L_22:
        /*000c*/ 	.word	0x00000000
        /*0010*/ 	.short	0x0000
        /*0012*/ 	.short	0x0070
        /*0014*/ 	.byte	0x00, 0xf0, 0x01, 0x10


	//----- nvinfo : EIATTR_SPARSE_MMA_MASK
	.align		4
.L_23:
        /*0018*/ 	.byte	0x03, 0x50
        /*001a*/ 	.short	0x0000


	//----- nvinfo : EIATTR_MAXREG_COUNT
	.align		4
        /*001c*/ 	.byte	0x03, 0x1b
        /*001e*/ 	.short	0x00a8


	//----- nvinfo : EIATTR_NUM_BARRIERS
	.align		4
        /*0020*/ 	.byte	0x02, 0x4c
        /*0022*/ 	.byte	0x01
	.zero		1


	//----- nvinfo : EIATTR_EXTERNS
	.align		4
        /*0024*/ 	.byte	0x04, 0x0f
        /*0026*/ 	.short	(.L_25 - .L_24)


	//   ....[0]....
	.align		4
.L_24:
        /*0028*/ 	.word	index@(__assertfail)


	//----- nvinfo : EIATTR_MERCURY_ISA_VERSION
	.align		4
.L_25:
        /*002c*/ 	.byte	0x03, 0x5f
        /*002e*/ 	.short	0x0101


	//----- nvinfo : EIATTR_INT_WARP_WIDE_INSTR_OFFSETS
	.align		4
        /*0030*/ 	.byte	0x04, 0x31
        /*0032*/ 	.short	(.L_27 - .L_26)


	//   ....[0]....
.L_26:
        /*0034*/ 	.word	0x000004c0


	//   ....[1]....
        /*0038*/ 	.word	0x000004d0


	//   ....[2]....
        /*003c*/ 	.word	0x00000560


	//----- nvinfo : EIATTR_COOP_GROUP_MASK_REGIDS
	.align		4
.L_27:
        /*0040*/ 	.byte	0x04, 0x29
        /*0042*/ 	.short	(.L_29 - .L_28)


	//   ....[0]....
.L_28:
        /*0044*/ 	.word	0xffffffff


	//   ....[1]....
        /*0048*/ 	.word	0xffffffff


	//   ....[2]....
        /*004c*/ 	.word	0xffffffff


	//   ....[3]....
        /*0050*/ 	.word	0xffffffff


	//   ....[4]....
        /*0054*/ 	.word	0xffffffff


	//----- nvinfo : EIATTR_COOP_GROUP_INSTR_OFFSETS
	.align		4
.L_29:
        /*0058*/ 	.byte	0x04, 0x28
        /*005a*/ 	.short	(.L_31 - .L_30)


	//   ....[0]....
.L_30:
        /*005c*/ 	.word	0x00000060


	//   ....[1]....
        /*0060*/ 	.word	0x00000070


	//   ....[2]....
        /*0064*/ 	.word	0x00000190


	//   ....[3]....
        /*0068*/ 	.word	0x00000360


	//   ....[4]....
        /*006c*/ 	.word	0x00001140


	//----- nvinfo : EIATTR_REG_RECONFIG
	.align		4
.L_31:
        /*0070*/ 	.byte	0x01, 0x54
	.zero		2


	//----- nvinfo : EIATTR_SYSCALL_OFFSETS
	.align		4
        /*0074*/ 	.byte	0x04, 0x46
        /*0076*/ 	.short	(.L_33 - .L_32)


	//   ....[0]....
.L_32:
        /*0078*/ 	.word	0x00001310


	//----- nvinfo : EIATTR_MBARRIER_INSTR_OFFSETS
	.align		4
.L_33:
        /*007c*/ 	.byte	0x04, 0x39
        /*007e*/ 	.short	(.L_35 - .L_34)


	//   ....[0]....
.L_34:
        /*0080*/ 	.word	0x00000310
        /*0084*/ 	.word	0x000000ff
        /*0088*/ 	.word	0x00000000
        /*008c*/ 	.short	0x0100
        /*008e*/ 	.byte	0x08
	.zero		1


	//   ....[1]....
        /*0090*/ 	.word	0x00000320
        /*0094*/ 	.word	0x000000ff
        /*0098*/ 	.word	0x00000010
        /*009c*/ 	.short	0x0100
        /*009e*/ 	.byte	0x08
	.zero		1


	//   ....[2]....
        /*00a0*/ 	.word	0x00000330
        /*00a4*/ 	.word	0x000000ff
        /*00a8*/ 	.word	0x00000008
        /*00ac*/ 	.short	0x0100
        /*00ae*/ 	.byte	0x08
	.zero		1


	//   ....[3]....
        /*00b0*/ 	.word	0x00000340
        /*00b4*/ 	.word	0x000000ff
        /*00b8*/ 	.word	0x00000018
        /*00bc*/ 	.short	0x0100
        /*00be*/ 	.byte	0x08
	.zero		1


	//   ....[4]....
        /*00c0*/ 	.word	0x000005e0
        /*00c4*/ 	.word	0x000000ff
        /*00c8*/ 	.word	0x00000030
        /*00cc*/ 	.short	0x0100
        /*00ce*/ 	.byte	0x10
	.zero		1


	//   ....[5]....
        /*00d0*/ 	.word	0x00000650
        /*00d4*/ 	.word	0x000000ff
        /*00d8*/ 	.word	0x00000038
        /*00dc*/ 	.short	0x0100
        /*00de*/ 	.byte	0x10
	.zero		1


	//   ....[6]....
        /*00e0*/ 	.word	0x00001400
        /*00e4*/ 	.word	0x00000003
        /*00e8*/ 	.word	0x00000000
        /*00ec*/ 	.short	0x010a
        /*00ee*/ 	.byte	0x3f
	.zero		1


	//   ....[7]....
        /*00f0*/ 	.word	0x00001440
        /*00f4*/ 	.word	0x00000003
        /*00f8*/ 	.word	0x00000000
        /*00fc*/ 	.short	0x010a
        /*00fe*/ 	.byte	0x3f
	.zero		1


	//   ....[8]....
        /*0100*/ 	.word	0x00005980
        /*0104*/ 	.word	0x00000003
        /*0108*/ 	.word	0x00000000
        /*010c*/ 	.short	0x010a
        /*010e*/ 	.byte	0x3f
	.zero		1


	//   ....[9]....
        /*0110*/ 	.word	0x000059c0
        /*0114*/ 	.word	0x00000003
        /*0118*/ 	.word	0x00000000
        /*011c*/ 	.short	0x010a
        /*011e*/ 	.byte	0x3f
	.zero		1


	//   ....[10]....
        /*0120*/ 	.word	0x00009e30
        /*0124*/ 	.word	0x00000000
        /*0128*/ 	.word	0x00000000
        /*012c*/ 	.short	0x0101
        /*012e*/ 	.byte	0x3f
	.zero		1


	//   ....[11]....
        /*0130*/ 	.word	0x0000a020
        /*0134*/ 	.word	0x00000000
        /*0138*/ 	.word	0x00000000
        /*013c*/ 	.short	0x0101
        /*013e*/ 	.byte	0x3f
	.zero		1


	//   ....[12]....
        /*0140*/ 	.word	0x00013d50
        /*0144*/ 	.word	0x0000000c
        /*0148*/ 	.word	0x00000010
        /*014c*/ 	.short	0x010a
        /*014e*/ 	.byte	0x3f
	.zero		1


	//   ....[13]....
        /*0150*/ 	.word	0x000141d0
        /*0154*/ 	.word	0x00000003
        /*0158*/ 	.word	0x00000038
        /*015c*/ 	.short	0x0101
        /*015e*/ 	.byte	0x3f
	.zero		1


	//   ....[14]....
        /*0160*/ 	.word	0x00014950
        /*0164*/ 	.word	0x00000007
        /*0168*/ 	.word	0x00000000
        /*016c*/ 	.short	0x010a
        /*016e*/ 	.byte	0x3f
	.zero		1


	//   ....[15]....
        /*0170*/ 	.word	0x000149d0
        /*0174*/ 	.word	0x00000003
        /*0178*/ 	.word	0x00000000
        /*017c*/ 	.short	0x010a
        /*017e*/ 	.byte	0x3f
	.zero		1


	//   ....[16]....
        /*0180*/ 	.word	0x00014a30
        /*0184*/ 	.word	0x00000003
        /*0188*/ 	.word	0x00000000
        /*018c*/ 	.short	0x010a
        /*018e*/ 	.byte	0x3f
	.zero		1


	//   ....[17]....
        /*0190*/ 	.word	0x00014a80
        /*0194*/ 	.word	0x00000003
        /*0198*/ 	.word	0x00000000
        /*019c*/ 	.short	0x010a
        /*019e*/ 	.byte	0x3f
	.zero		1


	//   ....[18]....
        /*01a0*/ 	.word	0x00014b50
        /*01a4*/ 	.word	0x0000000c
        /*01a8*/ 	.word	0x00000010
        /*01ac*/ 	.short	0x010a
        /*01ae*/ 	.byte	0x3f
	.zero		1


	//   ....[19]....
        /*01b0*/ 	.word	0x00014c20
        /*01b4*/ 	.word	0x00000007
        /*01b8*/ 	.word	0x00000000
        /*01bc*/ 	.short	0x010a
        /*01be*/ 	.byte	0x3f
	.zero		1


	//----- nvinfo : EIATTR_NUM_MBARRIERS
	.align		4
.L_35:
        /*01c0*/ 	.byte	0x03, 0x38
        /*01c2*/ 	.short	0x0006


	//----- nvinfo : EIATTR_EXIT_INSTR_OFFSETS
	.align		4
        /*01c4*/ 	.byte	0x04, 0x1c
        /*01c6*/ 	.short	(.L_37 - .L_36)


	//   ....[0]....
.L_36:
        /*01c8*/ 	.word	0x000006b0


	//   ....[1]....
        /*01cc*/ 	.word	0x00001070


	//   ....[2]....
        /*01d0*/ 	.word	0x000132f0


	//   ....[3]....
        /*01d4*/ 	.word	0x000139f0


	//   ....[4]....
        /*01d8*/ 	.word	0x00014a20


	//----- nvinfo : EIATTR_MAX_THREADS
	.align		4
.L_37:
        /*01dc*/ 	.byte	0x04, 0x05
        /*01de*/ 	.short	(.L_39 - .L_38)
.L_38:
        /*01e0*/ 	.word	0x00000180
        /*01e4*/ 	.word	0x00000001
        /*01e8*/ 	.word	0x00000001


	//----- nvinfo : EIATTR_CRS_STACK_SIZE
	.align		4
.L_39:
        /*01ec*/ 	.byte	0x04, 0x1e
        /*01ee*/ 	.short	(.L_41 - .L_40)
.L_40:
        /*01f0*/ 	.word	0x00000000


	//----- nvinfo : EIATTR_CBANK_PARAM_SIZE
	.align		4
.L_41:
        /*01f4*/ 	.byte	0x03, 0x19
        /*01f6*/ 	.short	0x0470


	//----- nvinfo : EIATTR_PARAM_CBANK
	.align		4
        /*01f8*/ 	.byte	0x04, 0x0a
        /*01fa*/ 	.short	(.L_43 - .L_42)
	.align		4
.L_42:
        /*01fc*/ 	.word	index@(.nv.constant0._ZN7cutlass13device_kernelINS_4gemm6kernel13GemmUniversalIN4cute5tupleIJiiiiEEENS1_10collective13CollectiveMmaINS1_34MainloopSm90TmaGmmaWarpSpecializedILi2ENS5_IJNS4_1CILi1EEESB_SB_EEENS1_35KernelTmaWarpSpecializedCooperativeEEENS5_IJNSA_ILi256EEENSA_ILi176EEESF_EEEaNS5_IJlSB_lEEEaSI_NS4_8TiledMMAINS4_8MMA_AtomIJNS4_4SM904GMMA26MMA_64x16x32_S32S8S8_SS_TNEEEENS4_6LayoutINS5_IJNSA_ILi2EEESB_SB_EEENS5_IJSB_NSA_ILi0EEESS_EEEEENS5_IJNS4_10UnderscoreESV_SV_EEEEENS4_13SM90_TMA_LOADENS4_14ComposedLayoutINS4_7SwizzleILi3ELi4ELi3EEENS4_18smem_ptr_flag_bitsILi8EEENSP_INS5_IJNSA_ILi8EEENSA_ILi128EEEEEENS5_IJS15_SB_EEEEEEEvNS4_8identityESY_S19_vS1A_EENS_8epilogue10collective6detail29Sm90TmaWarpSpecializedAdapterINS1D_15DefaultEpilogueIaSI_SI_NS1C_6thread17LinearCombinationIaLi1EiiLNS1H_9ScaleType4KindE0ELNS_15FloatRoundStyleE2EaEENS1_15EpilogueDefaultEEEEEvvEEEEvNT_6ParamsE)
        /*0200*/ 	.short	0x0210
        /*0202*/ 	.short	0x0470


	//----- nvinfo : EIATTR_SW_WAR
	.align		4
.L_43:
        /*0204*/ 	.byte	0x04, 0x36
        /*0206*/ 	.short	(.L_45 - .L_44)
.L_44:
        /*0208*/ 	.word	0x00000008
.L_45:


//--------------------- .nv.callgraph             --------------------------
	.section	.nv.callgraph,"",@"SHT_CUDA_CALLGRAPH"
	.align	4
	.sectionentsize	8
	.align		4
        /*0000*/ 	.word	0x00000000
	.align		4
        /*0004*/ 	.word	0xffffffff
	.align		4
        /*0008*/ 	.word	index@(_ZN7cutlass13device_kernelINS_4gemm6kernel13GemmUniversalIN4cute5tupleIJiiiiEEENS1_10collective13CollectiveMmaINS1_34MainloopSm90TmaGmmaWarpSpecializedILi2ENS5_IJNS4_1CILi1EEESB_SB_EEENS1_35KernelTmaWarpSpecializedCooperativeEEENS5_IJNSA_ILi256EEENSA_ILi176EEESF_EEEaNS5_IJlSB_lEEEaSI_NS4_8TiledMMAINS4_8MMA_AtomIJNS4_4SM904GMMA26MMA_64x16x32_S32S8S8_SS_TNEEEENS4_6LayoutINS5_IJNSA_ILi2EEESB_SB_EEENS5_IJSB_NSA_ILi0EEESS_EEEEENS5_IJNS4_10UnderscoreESV_SV_EEEEENS4_13SM90_TMA_LOADENS4_14ComposedLayoutINS4_7SwizzleILi3ELi4ELi3EEENS4_18smem_ptr_flag_bitsILi8EEENSP_INS5_IJNSA_ILi8EEENSA_ILi128EEEEEENS5_IJS15_SB_EEEEEEEvNS4_8identityESY_S19_vS1A_EENS_8epilogue10collective6detail29Sm90TmaWarpSpecializedAdapterINS1D_15DefaultEpilogueIaSI_SI_NS1C_6thread17LinearCombinationIaLi1EiiLNS1H_9ScaleType4KindE0ELNS_15FloatRoundStyleE2EaEENS1_15EpilogueDefaultEEEEEvvEEEEvNT_6ParamsE)
	.align		4
        /*000c*/ 	.word	index@(__assertfail)
	.align		4
        /*0010*/ 	.word	0x00000000
	.align		4
        /*0014*/ 	.word	0xfffffffe
	.align		4
        /*0018*/ 	.word	0x00000000
	.align		4
        /*001c*/ 	.word	0xfffffffd
	.align		4
        /*0020*/ 	.word	0x00000000
	.align		4
        /*0024*/ 	.word	0xfffffffc


//--------------------- .nv.constant4             --------------------------
	.section	.nv.constant4,"a",@progbits
	.align	8
	.align		8
.nv.constant4:
        /*0000*/ 	.dword	__assertfail
	.align		8
        /*0008*/ 	.dword	__unnamed_1
	.align		8
        /*0010*/ 	.dword	_ZN39_INTERNAL_5b6a28c2_4_k_cu_b63dbb6a_97614cuda3std3__45__cpo5beginE
	.align		8
        /*0018*/ 	.dword	_ZN39_INTERNAL_5b6a28c2_4_k_cu_b63dbb6a_97614cuda3std3__45__cpo3endE
	.align		8
        /*0020*/ 	.dword	_ZN39_INTERNAL_5b6a28c2_4_k_cu_b63dbb6a_97614cuda3std3__45__cpo6cbeginE
	.align		8
        /*0028*/ 	.dword	_ZN39_INTERNAL_5b6a28c2_4_k_cu_b63dbb6a_97614cuda3std3__45__cpo4cendE
	.align		8
        /*0030*/ 	.dword	_ZN39_INTERNAL_5b6a28c2_4_k_cu_b63dbb6a_97614cuda3std3__441_GLOBAL__N__5b6a28c2_4_k_cu_b63dbb6a_97616ignoreE
	.align		8
        /*0038*/ 	.dword	_ZN39_INTERNAL_5b6a28c2_4_k_cu_b63dbb6a_97614cuda3std3__419piecewise_constructE
	.align		8
        /*0040*/ 	.dword	_ZN39_INTERNAL_5b6a28c2_4_k_cu_b63dbb6a_97614cuda3std3__48in_placeE
	.align		8
        /*0048*/ 	.dword	_ZN39_INTERNAL_5b6a28c2_4_k_cu_b63dbb6a_97614cuda3std6ranges3__45__cpo4swapE
	.align		8
        /*0050*/ 	.dword	_ZN39_INTERNAL_5b6a28c2_4_k_cu_b63dbb6a_97614cuda3std6ranges3__45__cpo9iter_moveE
	.align		8
        /*0058*/ 	.dword	_ZN39_INTERNAL_5b6a28c2_4_k_cu_b63dbb6a_97614cute7productE
	.align		8
        /*0060*/ 	.dword	_ZN39_INTERNAL_5b6a28c2_4_k_cu_b63dbb6a_97614cute1_E
	.align		8
        /*0068*/ 	.dword	$str$22
	.align		8
        /*0070*/ 	.dword	$str$23


//--------------------- .text._ZN7cutlass13device_kernelINS_4gemm6kernel13GemmUniversalIN4cute5tupleIJiiiiEEENS1_10collective13CollectiveMmaINS1_34MainloopSm90TmaGmmaWarpSpecializedILi2ENS5_IJNS4_1CILi1EEESB_SB_EEENS1_35KernelTmaWarpSpecializedCooperativeEEENS5_IJNSA_ILi256EEENSA_ILi176EEESF_EEEaNS5_IJlSB_lEEEaSI_NS4_8TiledMMAINS4_8MMA_AtomIJNS4_4SM904GMMA26MMA_64x16x32_S32S8S8_SS_TNEEEENS4_6LayoutINS5_IJNSA_ILi2EEESB_SB_EEENS5_IJSB_NSA_ILi0EEESS_EEEEENS5_IJNS4_10UnderscoreESV_SV_EEEEENS4_13SM90_TMA_LOADENS4_14ComposedLayoutINS4_7SwizzleILi3ELi4ELi3EEENS4_18smem_ptr_flag_bitsILi8EEENSP_INS5_IJNSA_ILi8EEENSA_ILi128EEEEEENS5_IJS15_SB_EEEEEEEvNS4_8identityESY_S19_vS1A_EENS_8epilogue10collective6detail29Sm90TmaWarpSpecializedAdapterINS1D_15DefaultEpilogueIaSI_SI_NS1C_6thread17LinearCombinationIaLi1EiiLNS1H_9ScaleType4KindE0ELNS_15FloatRoundStyleE2EaEENS1_15EpilogueDefaultEEEEEvvEEEEvNT_6ParamsE --------------------------
	.section	.text._ZN7cutlass13device_kernelINS_4gemm6kernel13GemmUniversalIN4cute5tupleIJiiiiEEENS1_10collective13CollectiveMmaINS1_34MainloopSm90TmaGmmaWarpSpecializedILi2ENS5_IJNS4_1CILi1EEESB_SB_EEENS1_35KernelTmaWarpSpecializedCooperativeEEENS5_IJNSA_ILi256EEENSA_ILi176EEESF_EEEaNS5_IJlSB_lEEEaSI_NS4_8TiledMMAINS4_8MMA_AtomIJNS4_4SM904GMMA26MMA_64x16x32_S32S8S8_SS_TNEEEENS4_6LayoutINS5_IJNSA_ILi2EEESB_SB_EEENS5_IJSB_NSA_ILi0EEESS_EEEEENS5_IJNS4_10UnderscoreESV_SV_EEEEENS4_13SM90_TMA_LOADENS4_14ComposedLayoutINS4_7SwizzleILi3ELi4ELi3EEENS4_18smem_ptr_flag_bitsILi8EEENSP_INS5_IJNSA_ILi8EEENSA_ILi128EEEEEENS5_IJS15_SB_EEEEEEEvNS4_8identityESY_S19_vS1A_EENS_8epilogue10collective6detail29Sm90TmaWarpSpecializedAdapterINS1D_15DefaultEpilogueIaSI_SI_NS1C_6thread17LinearCombinationIaLi1EiiLNS1H_9ScaleType4KindE0ELNS_15FloatRoundStyleE2EaEENS1_15EpilogueDefaultEEEEEvvEEEEvNT_6ParamsE,"ax",@progbits
	.align	128
.text._ZN7cutlass13device_kernelINS_4gemm6kernel13GemmUniversalIN4cute5tupleIJiiiiEEENS1_10collective13CollectiveMmaINS1_34MainloopSm90TmaGmmaWarpSpecializedILi2ENS5_IJNS4_1CILi1EEESB_SB_EEENS1_35KernelTmaWarpSpecializedCooperativeEEENS5_IJNSA_ILi256EEENSA_ILi176EEESF_EEEaNS5_IJlSB_lEEEaSI_NS4_8TiledMMAINS4_8MMA_AtomIJNS4_4SM904GMMA26MMA_64x16x32_S32S8S8_SS_TNEEEENS4_6LayoutINS5_IJNSA_ILi2EEESB_SB_EEENS5_IJSB_NSA_ILi0EEESS_EEEEENS5_IJNS4_10UnderscoreESV_SV_EEEEENS4_13SM90_TMA_LOADENS4_14ComposedLayoutINS4_7SwizzleILi3ELi4ELi3EEENS4_18smem_ptr_flag_bitsILi8EEENSP_INS5_IJNSA_ILi8EEENSA_ILi128EEEEEENS5_IJS15_SB_EEEEEEEvNS4_8identityESY_S19_vS1A_EENS_8epilogue10collective6detail29Sm90TmaWarpSpecializedAdapterINS1D_15DefaultEpilogueIaSI_SI_NS1C_6thread17LinearCombinationIaLi1EiiLNS1H_9ScaleType4KindE0ELNS_15FloatRoundStyleE2EaEENS1_15EpilogueDefaultEEEEEvvEEEEvNT_6ParamsE:
        .type           _ZN7cutlass13device_kernelINS_4gemm6kernel13GemmUniversalIN4cute5tupleIJiiiiEEENS1_10collective13CollectiveMmaINS1_34MainloopSm90TmaGmmaWarpSpecializedILi2ENS5_IJNS4_1CILi1EEESB_SB_EEENS1_35KernelTmaWarpSpecializedCooperativeEEENS5_IJNSA_ILi256EEENSA_ILi176EEESF_EEEaNS5_IJlSB_lEEEaSI_NS4_8TiledMMAINS4_8MMA_AtomIJNS4_4SM904GMMA26MMA_64x16x32_S32S8S8_SS_TNEEEENS4_6LayoutINS5_IJNSA_ILi2EEESB_SB_EEENS5_IJSB_NSA_ILi0EEESS_EEEEENS5_IJNS4_10UnderscoreESV_SV_EEEEENS4_13SM90_TMA_LOADENS4_14ComposedLayoutINS4_7SwizzleILi3ELi4ELi3EEENS4_18smem_ptr_flag_bitsILi8EEENSP_INS5_IJNSA_ILi8EEENSA_ILi128EEEEEENS5_IJS15_SB_EEEEEEEvNS4_8identityESY_S19_vS1A_EENS_8epilogue10collective6detail29Sm90TmaWarpSpecializedAdapterINS1D_15DefaultEpilogueIaSI_SI_NS1C_6thread17LinearCombinationIaLi1EiiLNS1H_9ScaleType4KindE0ELNS_15FloatRoundStyleE2EaEENS1_15EpilogueDefaultEEEEEvvEEEEvNT_6ParamsE,@function
        .size           _ZN7cutlass13device_kernelINS_4gemm6kernel13GemmUniversalIN4cute5tupleIJiiiiEEENS1_10collective13CollectiveMmaINS1_34MainloopSm90TmaGmmaWarpSpecializedILi2ENS5_IJNS4_1CILi1EEESB_SB_EEENS1_35KernelTmaWarpSpecializedCooperativeEEENS5_IJNSA_ILi256EEENSA_ILi176EEESF_EEEaNS5_IJlSB_lEEEaSI_NS4_8TiledMMAINS4_8MMA_AtomIJNS4_4SM904GMMA26MMA_64x16x32_S32S8S8_SS_TNEEEENS4_6LayoutINS5_IJNSA_ILi2EEESB_SB_EEENS5_IJSB_NSA_ILi0EEESS_EEEEENS5_IJNS4_10UnderscoreESV_SV_EEEEENS4_13SM90_TMA_LOADENS4_14ComposedLayoutINS4_7SwizzleILi3ELi4ELi3EEENS4_18smem_ptr_flag_bitsILi8EEENSP_INS5_IJNSA_ILi8EEENSA_ILi128EEEEEENS5_IJS15_SB_EEEEEEEvNS4_8identityESY_S19_vS1A_EENS_8epilogue10collective6detail29Sm90TmaWarpSpecializedAdapterINS1D_15DefaultEpilogueIaSI_SI_NS1C_6thread17LinearCombinationIaLi1EiiLNS1H_9ScaleType4KindE0ELNS_15FloatRoundStyleE2EaEENS1_15EpilogueDefaultEEEEEvvEEEEvNT_6ParamsE,(.L_x_418 - _ZN7cutlass13device_kernelINS_4gemm6kernel13GemmUniversalIN4cute5tupleIJiiiiEEENS1_10collective13CollectiveMmaINS1_34MainloopSm90TmaGmmaWarpSpecializedILi2ENS5_IJNS4_1CILi1EEESB_SB_EEENS1_35KernelTmaWarpSpecializedCooperativeEEENS5_IJNSA_ILi256EEENSA_ILi176EEESF_EEEaNS5_IJlSB_lEEEaSI_NS4_8TiledMMAINS4_8MMA_AtomIJNS4_4SM904GMMA26MMA_64x16x32_S32S8S8_SS_TNEEEENS4_6LayoutINS5_IJNSA_ILi2EEESB_SB_EEENS5_IJSB_NSA_ILi0EEESS_EEEEENS5_IJNS4_10UnderscoreESV_SV_EEEEENS4_13SM90_TMA_LOADENS4_14ComposedLayoutINS4_7SwizzleILi3ELi4ELi3EEENS4_18smem_ptr_flag_bitsILi8EEENSP_INS5_IJNSA_ILi8EEENSA_ILi128EEEEEENS5_IJS15_SB_EEEEEEEvNS4_8identityESY_S19_vS1A_EENS_8epilogue10collective6detail29Sm90TmaWarpSpecializedAdapterINS1D_15DefaultEpilogueIaSI_SI_NS1C_6thread17LinearCombinationIaLi1EiiLNS1H_9ScaleType4KindE0ELNS_15FloatRoundStyleE2EaEENS1_15EpilogueDefaultEEEEEvvEEEEvNT_6ParamsE)
        .other          _ZN7cutlass13device_kernelINS_4gemm6kernel13GemmUniversalIN4cute5tupleIJiiiiEEENS1_10collective13CollectiveMmaINS1_34MainloopSm90TmaGmmaWarpSpecializedILi2ENS5_IJNS4_1CILi1EEESB_SB_EEENS1_35KernelTmaWarpSpecializedCooperativeEEENS5_IJNSA_ILi256EEENSA_ILi176EEESF_EEEaNS5_IJlSB_lEEEaSI_NS4_8TiledMMAINS4_8MMA_AtomIJNS4_4SM904GMMA26MMA_64x16x32_S32S8S8_SS_TNEEEENS4_6LayoutINS5_IJNSA_ILi2EEESB_SB_EEENS5_IJSB_NSA_ILi0EEESS_EEEEENS5_IJNS4_10UnderscoreESV_SV_EEEEENS4_13SM90_TMA_LOADENS4_14ComposedLayoutINS4_7SwizzleILi3ELi4ELi3EEENS4_18smem_ptr_flag_bitsILi8EEENSP_INS5_IJNSA_ILi8EEENSA_ILi128EEEEEENS5_IJS15_SB_EEEEEEEvNS4_8identityESY_S19_vS1A_EENS_8epilogue10collective6detail29Sm90TmaWarpSpecializedAdapterINS1D_15DefaultEpilogueIaSI_SI_NS1C_6thread17LinearCombinationIaLi1EiiLNS1H_9ScaleType4KindE0ELNS_15FloatRoundStyleE2EaEENS1_15EpilogueDefaultEEEEEvvEEEEvNT_6ParamsE,@"STO_CUDA_ENTRY STV_DEFAULT"
_ZN7cutlass13device_kernelINS_4gemm6kernel13GemmUniversalIN4cute5tupleIJiiiiEEENS1_10collective13CollectiveMmaINS1_34MainloopSm90TmaGmmaWarpSpecializedILi2ENS5_IJNS4_1CILi1EEESB_SB_EEENS1_35KernelTmaWarpSpecializedCooperativeEEENS5_IJNSA_ILi256EEENSA_ILi176EEESF_EEEaNS5_IJlSB_lEEEaSI_NS4_8TiledMMAINS4_8MMA_AtomIJNS4_4SM904GMMA26MMA_64x16x32_S32S8S8_SS_TNEEEENS4_6LayoutINS5_IJNSA_ILi2EEESB_SB_EEENS5_IJSB_NSA_ILi0EEESS_EEEEENS5_IJNS4_10UnderscoreESV_SV_EEEEENS4_13SM90_TMA_LOADENS4_14ComposedLayoutINS4_7SwizzleILi3ELi4ELi3EEENS4_18smem_ptr_flag_bitsILi8EEENSP_INS5_IJNSA_ILi8EEENSA_ILi128EEEEEENS5_IJS15_SB_EEEEEEEvNS4_8identityESY_S19_vS1A_EENS_8epilogue10collective6detail29Sm90TmaWarpSpecializedAdapterINS1D_15DefaultEpilogueIaSI_SI_NS1C_6thread17LinearCombinationIaLi1EiiLNS1H_9ScaleType4KindE0ELNS_15FloatRoundStyleE2EaEENS1_15EpilogueDefaultEEEEEvvEEEEvNT_6ParamsE:
[----:B------:R-:W0:Y:S01]  /*0000*/  LDC R1, c[0x0][0x28] ;  /* 0x00000a00ff017b82 */ /* 0x000e220000000800 */
[----:B------:R-:W1:Y:S01]  /*0010*/  S2R R2, SR_TID.X ;  /* 0x0000000000027919 */ /* 0x000e620000002100 */
[----:B------:R-:W-:Y:S01]  /*0020*/  ELECT P0, URZ, PT ;  /* 0x00000000003f782f */ /* 0x000fe20003800000 */
[----:B------:R-:W-:Y:S01]  /*0030*/  BSSY B0, `(.L_x_0) ;  /* 0x0000015000007945 */ /* 0x000fe20003800000 */
[--C-:B-1----:R-:W-:Y:S02]  /*0040*/  SHF.R.U32.HI R0, RZ, 0x5, R2.reuse ;  /* 0x00000005ff007819 */ /* 0x102fe40000011602 */
[----:B------:R-:W-:-:S03]  /*0050*/  SHF.R.U32.HI R3, RZ, 0x7, R2 ;  /* 0x00000007ff037819 */ /* 0x000fc60000011602 */
[----:B------:R-:W1:Y:S04]  /*0060*/  SHFL.IDX PT, R4, R0, RZ, 0x1f ;  /* 0x00001fff00047589 */ /* 0x000e6800000e0000 */
[----:B------:R-:W2:Y:S01]  /*0070*/  SHFL.IDX PT, R3, R3, RZ, 0x1f ;  /* 0x00001fff03037589 */ /* 0x000ea200000e0000 */
[----:B-1----:R-:W-:Y:S02]  /*0080*/  R2UR UR10, R4 ;  /* 0x00000000040a72ca */ /* 0x002fe400000e0000 */
[----:B--2---:R-:W-:-:S11]  /*0090*/  R2UR UR5, R3 ;  /* 0x00000000030572ca */ /* 0x004fd600000e0000 */
[----:B------:R-:W-:Y:S02]  /*00a0*/  USHF.R.S32.HI UR4, URZ, 0x1f, UR10 ;  /* 0x0000001f3f047899 */ /* 0x000fe4000801140a */
[----:B------:R-:W-:Y:S02]  /*00b0*/  ISETP.NE.OR P0, PT, RZ, UR10, !P0 ;  /* 0x0000000aff007c0c */ /* 0x000fe4000c705670 */
[----:B------:R-:W-:-:S04]  /*00c0*/  ULEA.HI UR4, UR4, UR10, URZ, 0x2 ;  /* 0x0000000a04047291 */ /* 0x000fc8000f8f103f */
[----:B------:R-:W-:-:S04]  /*00d0*/  ULOP3.LUT UR4, UR4, 0xfffffffc, URZ, 0xc0, !UPT ;  /* 0xfffffffc04047892 */ /* 0x000fc8000f8ec03f */
[----:B------:R-:W-:-:S03]  /*00e0*/  UIADD3 UR10, UR10, -UR4, URZ ;  /* 0x800000040a0a7290 */ /* 0x000fc6000fffe03f */
[----:B0-----:R-:W-:Y:S09]  /*00f0*/  @P0 BRA `(.L_x_1) ;  /* 0x0000000000200947 */ /* 0x001ff20003800000 */
[----:B------:R-:W-:Y:S02]  /*0100*/  ULDC.64 UR6, c[0x0][0x198] ;  /* 0x0000660000067ab9 */ /* 0x000fe40000000a00 */
[----:B------:R-:W-:Y:S02]  /*0110*/  UIADD3 UR8, UP0, UR6, 0xf0, URZ ;  /* 0x000000f006087890 */ /* 0x000fe4000ff1e03f */
[----:B------:R-:W-:Y:S02]  /*0120*/  UIADD3 UR6, UP1, UR6, 0x1f0, URZ ;  /* 0x000001f006067890 */ /* 0x000fe4000ff3e03f */
[----:B------:R-:W-:Y:S02]  /*0130*/  UIADD3.X UR9, URZ, UR7, URZ, UP0, !UPT ;  /* 0x000000073f097290 */ /* 0x000fe400087fe43f */
[----:B------:R-:W-:-:S07]  /*0140*/  UIADD3.X UR7, URZ, UR7, URZ, UP1, !UPT ;  /* 0x000000073f077290 */ /* 0x000fce0008ffe43f */
[----:B------:R0:W-:Y:S02]  /*0150*/  UTMACCTL.PF [UR8] ;  /* 0x00000000080079b9 */ /* 0x0001e40008040000 */
[----:B------:R0:W-:Y:S02]  /*0160*/  UTMACCTL.PF [UR6] ;  /* 0x00000000060079b9 */ /* 0x0001e40008040000 */
[----:B0-----:R-:W-:Y:S01]  /*0170*/  NOP ;  /* 0x0000000000007918 */ /* 0x001fe20000000000 */
.L_x_1:
[----:B------:R-:W-:Y:S05]  /*0180*/  BSYNC B0 ;  /* 0x0000000000007941 */ /* 0x000fea0003800000 */
.L_x_0:
[----:B------:R-:W0:Y:S01]  /*0190*/  SHFL.IDX PT, R3, R0, RZ, 0x1f ;  /* 0x00001fff00037589 */ /* 0x000e2200000e0000 */
[----:B------:R-:W-:Y:S01]  /*01a0*/  UISETP.NE.AND UP0, UPT, UR10, 0x3, UPT ;  /* 0x000000030a00788c */ /* 0x000fe2000bf05270 */
[----:B------:R-:W-:Y:S01]  /*01b0*/  ISETP.NE.AND P1, PT, RZ, UR5, PT ;  /* 0x00000005ff007c0c */ /* 0x000fe2000bf25270 */
[----:B------:R-:W-:Y:S02]  /*01c0*/  UIADD3 UR18, UR5, -0x1, URZ ;  /* 0xffffffff05127890 */ /* 0x000fe4000fffe03f */
[----:B------:R-:W-:Y:S02]  /*01d0*/  UISETP.EQ.OR UP0, UPT, UR10, URZ, !UP0 ;  /* 0x0000003f0a00728c */ /* 0x000fe4000c702670 */
[----:B------:R-:W-:Y:S02]  /*01e0*/  UISETP.GE.U32.AND UP1, UPT, UR18, 0x2, UPT ;  /* 0x000000021200788c */ /* 0x000fe4000bf26070 */
[----:B------:R-:W-:-:S04]  /*01f0*/  UISETP.EQ.AND UP0, UPT, UR5, URZ, UP0 ;  /* 0x0000003f0500728c */ /* 0x000fc80008702270 */
[----:B------:R-:W-:-:S04]  /*0200*/  USEL UR59, URZ, 0x1, !UP0 ;  /* 0x000000013f3b7887 */ /* 0x000fc8000c000000 */
[----:B------:R-:W-:Y:S01]  /*0210*/  USEL UR59, UR59, 0x2, UP1 ;  /* 0x000000023b3b7887 */ /* 0x000fe20008800000 */
[----:B0-----:R-:W-:-:S13]  /*0220*/  ISETP.NE.AND P0, PT, R3, RZ, PT ;  /* 0x000000ff0300720c */ /* 0x001fda0003f05270 */
[----:B------:R-:W-:Y:S05]  /*0230*/  @P0 BRA `(.L_x_2) ;  /* 0x0000000000480947 */ /* 0x000fea0003800000 */
[----:B------:R-:W0:Y:S01]  /*0240*/  S2UR UR8, SR_CgaCtaId ;  /* 0x00000000000879c3 */ /* 0x000e220000008800 */
[----:B------:R-:W-:Y:S01]  /*0250*/  UMOV UR4, 0x400 ;  /* 0x0000040000047882 */ /* 0x000fe20000000000 */
[----:B------:R-:W-:Y:S01]  /*0260*/  UMOV UR5, 0x1 ;  /* 0x0000000100057882 */ /* 0x000fe20000000000 */
[----:B------:R-:W-:Y:S01]  /*0270*/  UMOV UR6, 0x100 ;  /* 0x0000010000067882 */ /* 0x000fe20000000000 */
[----:B------:R-:W-:Y:S01]  /*0280*/  ELECT P0, URZ, PT ;  /* 0x00000000003f782f */ /* 0x000fe20003800000 */
[----:B------:R-:W-:-:S04]  /*0290*/  UIADD3 UR6, -UR6, 0x100000, URZ ;  /* 0x0010000006067890 */ /* 0x000fc8000fffe13f */
[----:B------:R-:W-:Y:S02]  /*02a0*/  USHF.L.U32 UR7, UR6, 0xb, URZ ;  /* 0x0000000b06077899 */ /* 0x000fe4000800063f */
[----:B------:R-:W-:Y:S02]  /*02b0*/  USHF.L.U32 UR6, UR6, 0x1, URZ ;  /* 0x0000000106067899 */ /* 0x000fe4000800063f */
[----:B0-----:R-:W-:Y:S02]  /*02c0*/  ULEA UR8, UR8, UR4, 0x18 ;  /* 0x0000000408087291 */ /* 0x001fe4000f8ec03f */
[----:B------:R-:W-:-:S04]  /*02d0*/  UIADD3 UR4, -UR5, 0x100000, URZ ;  /* 0x0010000005047890 */ /* 0x000fc8000fffe13f */
[----:B------:R-:W-:Y:S02]  /*02e0*/  USHF.L.U32 UR5, UR4, 0xb, URZ ;  /* 0x0000000b04057899 */ /* 0x000fe4000800063f */
[----:B------:R-:W-:Y:S01]  /*02f0*/  USHF.L.U32 UR4, UR4, 0x1, URZ ;  /* 0x0000000104047899 */ /* 0x000fe2000800063f */
[----:B------:R-:W0:Y:S11]  /*0300*/  FENCE.VIEW.ASYNC.S ;  /* 0x00000000000073c6 */ /* 0x000e360000000000 */
[----:B0-----:R0:W1:Y:S01]  /*0310*/  SYNCS.EXCH.64 URZ, [UR8], UR4 ;  /* 0x00000004083f75b2 */ /* 0x0010620008000100 */
[----:B------:R0:W2:Y:S01]  /*0320*/  SYNCS.EXCH.64 URZ, [UR8+0x10], UR6 ;  /* 0x00001006083f75b2 */ /* 0x0000a20008000100 */
[----:B------:R0:W3:Y:S01]  /*0330*/  SYNCS.EXCH.64 URZ, [UR8+0x8], UR4 ;  /* 0x00000804083f75b2 */ /* 0x0000e20008000100 */
[----:B------:R0:W4:Y:S01]  /*0340*/  SYNCS.EXCH.64 URZ, [UR8+0x18], UR6 ;  /* 0x00001806083f75b2 */ /* 0x0001220008000100 */
[----:B------:R-:W-:Y:S01]  /*0350*/  NOP ;  /* 0x0000000000007918 */ /* 0x000fe20000000000 */
.L_x_2:
[----:B------:R-:W5:Y:S01]  /*0360*/  SHFL.IDX PT, R0, R0, RZ, 0x1f ;  /* 0x00001fff00007589 */ /* 0x000f6200000e0000 */
[----:B------:R-:W-:Y:S01]  /*0370*/  ELECT P0, URZ, PT ;  /* 0x00000000003f782f */ /* 0x000fe20003800000 */
[----:B------:R-:W1:Y:S01]  /*0380*/  S2UR UR17, SR_CTAID.Y ;  /* 0x00000000001179c3 */ /* 0x000e620000002600 */
[----:B0-----:R-:W-:Y:S01]  /*0390*/  ULDC UR5, c[0x0][0x65c] ;  /* 0x0001970000057ab9 */ /* 0x001fe20000000800 */
[----:B------:R-:W-:Y:S01]  /*03a0*/  UMOV UR12, 0x20 ;  /* 0x00000020000c7882 */ /* 0x000fe20000000000 */
[----:B------:R-:W-:Y:S01]  /*03b0*/  UISETP.NE.AND UP2, UPT, UR5, 0x1, UPT ;  /* 0x000000010500788c */ /* 0x000fe2000bf45270 */
[----:B------:R-:W-:Y:S01]  /*03c0*/  NOP ;  /* 0x0000000000007918 */ /* 0x000fe20000000000 */
[----:B------:R-:W-:Y:S02]  /*03d0*/  NOP ;  /* 0x0000000000007918 */ /* 0x000fe40000000000 */
[----:B------:R-:W-:Y:S01]  /*03e0*/  UP2UR UR7, UPR, URZ, 0x4 ;  /* 0x000000043f077883 */ /* 0x000fe20008000000 */
[----:B------:R-:W0:Y:S01]  /*03f0*/  S2UR UR4, SR_CTAID.X ;  /* 0x00000000000479c3 */ /* 0x000e220000002500 */
[----:B------:R-:W-:-:S02]  /*0400*/  PLOP3.LUT P2, PT, PT, PT, UP2, 0x80, 0x0 ;  /* 0x000000000000781c */ /* 0x000fc40003f4f028 */
[----:B------:R-:W-:Y:S02]  /*0410*/  PLOP3.LUT P3, PT, PT, PT, UP2, 0x80, 0x0 ;  /* 0x000000000000781c */ /* 0x000fe40003f6f028 */
[----:B------:R-:W-:Y:S01]  /*0420*/  IMAD.U32 R18, RZ, RZ, UR7 ;  /* 0x00000007ff127e24 */ /* 0x000fe2000f8e00ff */
[----:B------:R-:W-:Y:S01]  /*0430*/  @UP2 ULDC UR14, c[0x0][0x10] ;  /* 0x00000400000e2ab9 */ /* 0x000fe20000000800 */
[----:B------:R-:W-:Y:S01]  /*0440*/  @UP2 UMOV UR9, URZ ;  /* 0x0000003f00092c82 */ /* 0x000fe20008000000 */
[----:B------:R-:W-:Y:S01]  /*0450*/  PLOP3.LUT P4, PT, PT, PT, UP2, 0x80, 0x0 ;  /* 0x000000000000781c */ /* 0x000fe20003f8f028 */
[----:B------:R-:W-:Y:S01]  /*0460*/  @!UP2 ULDC UR11, c[0x0][0xc] ;  /* 0x00000300000baab9 */ /* 0x000fe20000000800 */
[----:B-----5:R-:W-:Y:S01]  /*0470*/  ISETP.NE.OR P0, PT, R0, RZ, !P0 ;  /* 0x000000ff0000720c */ /* 0x020fe20004705670 */
[----:B-1----:R-:W-:Y:S02]  /*0480*/  @UP2 UMOV UR7, UR17 ;  /* 0x0000001100072c82 */ /* 0x002fe40008000000 */
[----:B------:R-:W-:Y:S01]  /*0490*/  @UP2 UMOV UR8, UR7 ;  /* 0x0000000700082c82 */ /* 0x000fe20008000000 */
[----:B------:R-:W-:Y:S01]  /*04a0*/  @!UP2 UMOV UR7, UR17 ;  /* 0x000000110007ac82 */ /* 0x000fe20008000000 */
[----:B0-----:R-:W-:-:S08]  /*04b0*/  @UP2 UIMAD.WIDE.U32 UR14, UR4, UR14, UR8 ;  /* 0x0000000e040e22a5 */ /* 0x001fd0000f8e0008 */
[----:B------:R-:W-:Y:S01]  /*04c0*/  VOTEU.ALL UP0, P0 ;  /* 0x00000000003f7886 */ /* 0x000fe20000000000 */
[----:B------:R-:W-:Y:S01]  /*04d0*/  VOTEU.ALL UP1, P0 ;  /* 0x00000000003f7886 */ /* 0x000fe20000020000 */
[----:B------:R-:W-:-:S03]  /*04e0*/  IMAD.U32 R17, RZ, RZ, UR15 ;  /* 0x0000000fff117e24 */ /* 0x000fc6000f8e00ff */
[----:B------:R-:W0:Y:S01]  /*04f0*/  @!UP0 S2UR UR6, SR_CgaCtaId ;  /* 0x00000000000689c3 */ /* 0x000e220000008800 */
[----:B------:R-:W-:Y:S01]  /*0500*/  @!UP0 UMOV UR5, 0x400 ;  /* 0x0000040000058882 */ /* 0x000fe20000000000 */
[----:B------:R-:W-:-:S04]  /*0510*/  @!UP0 UIADD3 UR12, -UR12, 0x100000, URZ ;  /* 0x001000000c0c8890 */ /* 0x000fc8000fffe13f */
[----:B------:R-:W-:Y:S02]  /*0520*/  @!UP0 USHF.L.U32 UR13, UR12, 0xb, URZ ;  /* 0x0000000b0c0d8899 */ /* 0x000fe4000800063f */
[----:B------:R-:W-:Y:S01]  /*0530*/  @!UP0 USHF.L.U32 UR12, UR12, 0x1, URZ ;  /* 0x000000010c0c8899 */ /* 0x000fe2000800063f */
[----:B------:R-:W-:Y:S01]  /*0540*/  IMAD.U32 R16, RZ, RZ, UR14 ;  /* 0x0000000eff107e24 */ /* 0x000fe2000f8e00ff */
[----:B0-----:R-:W-:Y:S01]  /*0550*/  @!UP0 ULEA UR16, UR6, UR5, 0x18 ;  /* 0x0000000506108291 */ /* 0x001fe2000f8ec03f */
[----:B------:R-:W-:Y:S02]  /*0560*/  VOTEU.ALL UP0, P0 ;  /* 0x00000000003f7886 */ /* 0x000fe40000000000 */
[----:B------:R-:W-:Y:S01]  /*0570*/  UMOV UR5, URZ ;  /* 0x0000003f00057c82 */ /* 0x000fe20008000000 */
[----:B------:R-:W-:Y:S01]  /*0580*/  @UP2 UMOV UR6, URZ ;  /* 0x0000003f00062c82 */ /* 0x000fe20008000000 */
[----:B------:R-:W-:Y:S01]  /*0590*/  @!UP2 UIMAD.WIDE.U32 UR8, UR11, UR7, UR4 ;  /* 0x000000070b08a2a5 */ /* 0x000fe2000f8e0004 */
[----:B------:R-:W-:Y:S01]  /*05a0*/  PLOP3.LUT P0, PT, PT, PT, UP2, 0x80, 0x0 ;  /* 0x000000000000781c */ /* 0x000fe20003f0f028 */
[----:B------:R-:W-:-:S04]  /*05b0*/  @UP2 UIADD3 UR6, UR15, UR6, URZ ;  /* 0x000000060f062290 */ /* 0x000fc8000fffe03f */
[----:B------:R-:W-:Y:S01]  /*05c0*/  IMAD.U32 R4, RZ, RZ, UR8 ;  /* 0x00000008ff047e24 */ /* 0x000fe2000f8e00ff */
[----:B------:R-:W0:Y:S02]  /*05d0*/  FENCE.VIEW.ASYNC.S ;  /* 0x00000000000073c6 */ /* 0x000e240000000000 */
[----:B0-----:R0:W2:Y:S01]  /*05e0*/  @!UP0 SYNCS.EXCH.64 URZ, [UR16+0x30], UR12 ;  /* 0x0000300c103f85b2 */ /* 0x0010a20008000100 */
[----:B------:R-:W-:Y:S02]  /*05f0*/  IMAD.U32 R7, RZ, RZ, UR9 ;  /* 0x00000009ff077e24 */ /* 0x000fe4000f8e00ff */
[----:B------:R-:W-:Y:S02]  /*0600*/  @P2 IMAD.U32 R17, RZ, RZ, UR6 ;  /* 0x00000006ff112e24 */ /* 0x000fe4000f8e00ff */
[----:B------:R-:W-:Y:S02]  /*0610*/  IMAD.U32 R5, RZ, RZ, UR9 ;  /* 0x00000009ff057e24 */ /* 0x000fe4000f8e00ff */
[----:B------:R-:W-:-:S02]  /*0620*/  IMAD.U32 R6, RZ, RZ, UR8 ;  /* 0x00000008ff067e24 */ /* 0x000fc4000f8e00ff */
[----:B------:R-:W-:Y:S02]  /*0630*/  @!P3 IMAD.MOV.U32 R16, RZ, RZ, R4 ;  /* 0x000000ffff10b224 */ /* 0x000fe400078e0004 */
[----:B------:R-:W-:Y:S01]  /*0640*/  @!P4 IMAD.MOV.U32 R17, RZ, RZ, R7 ;  /* 0x000000ffff11c224 */ /* 0x000fe200078e0007 */
[----:B------:R0:W2:Y:S01]  /*0650*/  @!UP1 SYNCS.EXCH.64 URZ, [UR16+0x38], UR12 ;  /* 0x0000380c103f95b2 */ /* 0x0000a20008000100 */
[----:B------:R-:W-:Y:S01]  /*0660*/  NOP ;  /* 0x0000000000007918 */ /* 0x000fe20000000000 */
[----:B--234-:R-:W-:Y:S06]  /*0670*/  BAR.SYNC.DEFER_BLOCKING 0x0 ;  /* 0x0000000000007b1d */ /* 0x01cfec0000010000 */
[----:B------:R-:W-:Y:S05]  /*0680*/  @!P1 BRA `(.L_x_3) ;  /* 0x0000012c001c9947 */ /* 0x000fea0003800000 */
[----:B------:R-:W-:-:S06]  /*0690*/  UISETP.GT.U32.AND UP0, UPT, UR18, 0x1, UPT ;  /* 0x000000011200788c */ /* 0x000fcc000bf04070 */
[----:B------:R-:W-:-:S13]  /*06a0*/  PLOP3.LUT P0, PT, PT, PT, UP0, 0x80, 0x0 ;  /* 0x000000000000781c */ /* 0x000fda0003f0f008 */
[----:B0-----:R-:W-:Y:S05]  /*06b0*/  @P0 EXIT ;  /* 0x000000000000094d */ /* 0x001fea0003800000 */
[----:B------:R-:W-:Y:S01]  /*06c0*/  ULDC.64 UR8, c[0x0][0x650] ;  /* 0x0001940000087ab9 */ /* 0x000fe20000000a00 */
[----:B------:R-:W-:Y:S01]  /*06d0*/  UMOV UR6, 0xffffffff ;  /* 0xffffffff00067882 */ /* 0x000fe20000000000 */
[----:B------:R-:W-:Y:S01]  /*06e0*/  ISETP.GE.U32.AND P0, PT, R16, UR8, PT ;  /* 0x0000000810007c0c */ /* 0x000fe2000bf06070 */
[----:B------:R-:W-:Y:S01]  /*06f0*/  UMOV UR8, 0xffffffff ;  /* 0xffffffff00087882 */ /* 0x000fe20000000000 */
[----:B------:R-:W-:Y:S01]  /*0700*/  UMOV UR60, 0xffffffff ;  /* 0xffffffff003c7882 */ /* 0x000fe20000000000 */
[----:B------:R-:W-:Y:S01]  /*0710*/  IMAD.U32 R22, RZ, RZ, UR8 ;  /* 0x00000008ff167e24 */ /* 0x000fe2000f8e00ff */
[----:B------:R-:W-:Y:S01]  /*0720*/  ISETP.GE.U32.AND.EX P0, PT, R17, UR9, PT, P0 ;  /* 0x0000000911007c0c */ /* 0x000fe2000bf06100 */
[----:B------:R-:W-:Y:S01]  /*0730*/  IMAD.U32 R19, RZ, RZ, UR6 ;  /* 0x00000006ff137e24 */ /* 0x000fe2000f8e00ff */
[----:B------:R-:W-:-:S11]  /*0740*/  PRMT R0, RZ, 0x7610, R0 ;  /* 0x00007610ff007816 */ /* 0x000fd60000000000 */
[----:B------:R-:W-:Y:S05]  /*0750*/  @P0 BRA `(.L_x_4) ;  /* 0x00000004008c0947 */ /* 0x000fea0003800000 */
[----:B------:R-:W-:Y:S01]  /*0760*/  I2FP.F32.U32 R0, UR4 ;  /* 0x0000000400007c45 */ /* 0x000fe20008201000 */
[----:B------:R-:W-:Y:S01]  /*0770*/  ULDC.64 UR16, c[0x0][0x628] ;  /* 0x00018a0000107ab9 */ /* 0x000fe20000000a00 */
[----:B------:R-:W-:Y:S01]  /*0780*/  ULDC UR6, c[0x0][0x150] ;  /* 0x0000540000067ab9 */ /* 0x000fe20000000800 */
[----:B------:R-:W-:Y:S01]  /*0790*/  ISETP.NE.U32.AND P0, PT, RZ, UR16, PT ;  /* 0x00000010ff007c0c */ /* 0x000fe2000bf05070 */
[----:B------:R-:W-:Y:S01]  /*07a0*/  ULDC UR15, c[0x0][0x630] ;  /* 0x00018c00000f7ab9 */ /* 0x000fe20000000800 */
[----:B------:R-:W-:Y:S01]  /*07b0*/  FMUL R0, R0, UR6 ;  /* 0x0000000600007c20 */ /* 0x000fe20008400000 */
[----:B------:R-:W-:Y:S01]  /*07c0*/  R2UR UR18, R16 ;  /* 0x00000000101272ca */ /* 0x000fe200000e0000 */
[----:B------:R-:W-:Y:S01]  /*07d0*/  ULDC UR20, c[0x0][0x154] ;  /* 0x0000550000147ab9 */ /* 0x000fe20000000800 */
[----:B------:R-:W-:Y:S01]  /*07e0*/  ISETP.NE.AND.EX P0, PT, RZ, UR17, PT, P0 ;  /* 0x00000011ff007c0c */ /* 0x000fe2000bf05300 */
[----:B------:R0:W1:Y:S01]  /*07f0*/  F2I.U32.TRUNC.NTZ R3, R0 ;  /* 0x0000000000037305 */ /* 0x000062000020f000 */
[----:B------:R-:W-:-:S02]  /*0800*/  R2UR UR19, R17 ;  /* 0x00000000111372ca */ /* 0x000fc400000e0000 */
[----:B------:R-:W-:Y:S02]  /*0810*/  R2UR UR8, R16 ;  /* 0x00000000100872ca */ /* 0x000fe400000e0000 */
[----:B------:R-:W-:-:S07]  /*0820*/  R2UR UR9, R17 ;  /* 0x00000000110972ca */ /* 0x000fce00000e0000 */
[----:B0-----:R-:W-:Y:S08]  /*0830*/  @!P0 BRA `(.L_x_5) ;  /* 0x0000000000308947 */ /* 0x001ff00003800000 */
[----:B------:R-:W-:Y:S01]  /*0840*/  R2UR UR8, R16 ;  /* 0x00000000100872ca */ /* 0x000fe200000e0000 */
[----:B------:R-:W-:Y:S01]  /*0850*/  ULDC UR6, c[0x0][0x634] ;  /* 0x00018d0000067ab9 */ /* 0x000fe20000000800 */
[----:B------:R-:W-:-:S11]  /*0860*/  R2UR UR14, R17 ;  /* 0x00000000110e72ca */ /* 0x000fd600000e0000 */
[----:B------:R-:W-:-:S04]  /*0870*/  UIADD3 UR6, UP0, UR8, UR6, URZ ;  /* 0x0000000608067290 */ /* 0x000fc8000ff1e03f */
[----:B------:R-:W-:-:S04]  /*0880*/  UIADD3.X UR14, URZ, UR14, URZ, UP0, !UPT ;  /* 0x0000000e3f0e7290 */ /* 0x000fc800087fe43f */
[----:B------:R-:W-:-:S04]  /*0890*/  UIMAD.WIDE.U32 UR8, UR14, UR16, URZ ;  /* 0x000000100e0872a5 */ /* 0x000fc8000f8e003f */
[----:B------:R-:W-:Y:S02]  /*08a0*/  UIMAD.WIDE.U32 UR10, UP0, UR6, UR17, UR8 ;  /* 0x00000011060a72a5 */ /* 0x000fe4000f800008 */
[----:B------:R-:W-:Y:S02]  /*08b0*/  UIMAD.WIDE.U32 UR8, UR6, UR16, URZ ;  /* 0x00000010060872a5 */ /* 0x000fe4000f8e003f */
[----:B------:R-:W-:Y:S02]  /*08c0*/  UIADD3.X UR13, URZ, URZ, URZ, UP0, !UPT ;  /* 0x0000003f3f0d7290 */ /* 0x000fe400087fe43f */
[----:B------:R-:W-:Y:S01]  /*08d0*/  UIADD3 URZ, UP0, UR9, UR10, URZ ;  /* 0x0000000a093f7290 */ /* 0x000fe2000ff1e03f */
[----:B------:R-:W-:-:S03]  /*08e0*/  UMOV UR12, UR11 ;  /* 0x0000000b000c7c82 */ /* 0x000fc60008000000 */
[----:B------:R-:W-:-:S12]  /*08f0*/  UIMAD.WIDE.U32.X UR8, UR14, UR17, UR12, UP0 ;  /* 0x000000110e0872a5 */ /* 0x000fd800080e040c */
.L_x_5:
[----:B------:R-:W-:Y:S01]  /*0900*/  USHF.R.U64 UR60, UR8, UR15, UR9 ;  /* 0x0000000f083c7299 */ /* 0x000fe20008001209 */
[----:B------:R-:W-:Y:S01]  /*0910*/  I2FP.F32.U32 R0, UR7 ;  /* 0x0000000700007c45 */ /* 0x000fe20008201000 */
[----:B------:R-:W-:Y:S01]  /*0920*/  USHF.R.U32.HI UR5, URZ, UR15, UR9 ;  /* 0x0000000f3f057299 */ /* 0x000fe20008011609 */
[----:B-1----:R-:W-:Y:S01]  /*0930*/  R2UR UR12, R3 ;  /* 0x00000000030c72ca */ /* 0x002fe200000e0000 */
[----:B------:R-:W-:Y:S02]  /*0940*/  UIADD3 UR6, UP0, URZ, -UR60, URZ ;  /* 0x8000003c3f067290 */ /* 0x000fe4000ff1e03f */
[----:B------:R-:W-:Y:S01]  /*0950*/  FMUL R0, R0, UR20 ;  /* 0x0000001400007c20 */ /* 0x000fe20008400000 */
[----:B------:R-:W-:Y:S01]  /*0960*/  ULDC.64 UR8, c[0x0][0x620] ;  /* 0x0001880000087ab9 */ /* 0x000fe20000000a00 */
[----:B------:R-:W-:Y:S01]  /*0970*/  UIADD3.X UR5, URZ, ~UR5, URZ, UP0, !UPT ;  /* 0x800000053f057290 */ /* 0x000fe200087fe43f */
[----:B------:R-:W-:Y:S01]  /*0980*/  UMOV UR10, UR18 ;  /* 0x00000012000a7c82 */ /* 0x000fe20008000000 */
[----:B------:R-:W-:-:S02]  /*0990*/  UMOV UR11, UR19 ;  /* 0x00000013000b7c82 */ /* 0x000fc40008000000 */
[----:B------:R-:W-:Y:S01]  /*09a0*/  UIMAD UR5, UR5, UR8, URZ ;  /* 0x00000008050572a4 */ /* 0x000fe2000f8e023f */
[----:B------:R-:W0:Y:S01]  /*09b0*/  F2I.U32.TRUNC.NTZ R0, R0 ;  /* 0x0000000000007305 */ /* 0x000e22000020f000 */
[----:B------:R-:W-:Y:S02]  /*09c0*/  UIMAD.WIDE.U32 UR10, UR6, UR8, UR10 ;  /* 0x00000008060a72a5 */ /* 0x000fe4000f8e000a */
[----:B------:R-:W-:Y:S01]  /*09d0*/  UIMAD UR6, UR6, UR9, UR5 ;  /* 0x00000009060672a4 */ /* 0x000fe2000f8e0205 */
[----:B------:R-:W-:Y:S01]  /*09e0*/  ULDC UR21, c[0x0][0x658] ;  /* 0x0001960000157ab9 */ /* 0x000fe20000000800 */
[----:B------:R-:W-:Y:S02]  /*09f0*/  UMOV UR19, 0xffffffff ;  /* 0xffffffff00137882 */ /* 0x000fe40000000000 */
[----:B------:R-:W-:Y:S01]  /*0a00*/  UIADD3 UR6, UR11, UR6, URZ ;  /* 0x000000060b067290 */ /* 0x000fe2000fffe03f */
[----:B------:R-:W-:Y:S01]  /*0a10*/  ULDC UR15, c[0x0][0x618] ;  /* 0x00018600000f7ab9 */ /* 0x000fe20000000800 */
[----:B------:R-:W-:Y:S01]  /*0a20*/  ULDC.64 UR8, c[0x0][0x640] ;  /* 0x0001900000087ab9 */ /* 0x000fe20000000a00 */
[----:B------:R-:W-:Y:S01]  /*0a30*/  USHF.L.U32 UR11, UR19, UR21, URZ ;  /* 0x00000015130b7299 */ /* 0x000fe2000800063f */
[----:B------:R-:W-:Y:S01]  /*0a40*/  ISETP.NE.U32.AND P0, PT, RZ, UR8, PT ;  /* 0x00000008ff007c0c */ /* 0x000fe2000bf05070 */
[----:B------:R-:W-:-:S02]  /*0a50*/  USHF.R.U64 UR19, UR10, UR15, UR6 ;  /* 0x0000000f0a137299 */ /* 0x000fc40008001206 */
[----:B------:R-:W-:Y:S01]  /*0a60*/  USHF.R.U32.HI UR10, URZ, UR15, UR6 ;  /* 0x0000000f3f0a7299 */ /* 0x000fe20008011606 */
[----:B0-----:R-:W-:Y:S01]  /*0a70*/  R2UR UR14, R0 ;  /* 0x00000000000e72ca */ /* 0x001fe200000e0000 */
[----:B------:R-:W-:Y:S01]  /*0a80*/  ULDC UR17, c[0x0][0x608] ;  /* 0x0001820000117ab9 */ /* 0x000fe20000000800 */
[----:B------:R-:W-:Y:S01]  /*0a90*/  ISETP.NE.AND.EX P0, PT, RZ, UR9, PT, P0 ;  /* 0x00000009ff007c0c */ /* 0x000fe2000bf05300 */
[----:B------:R-:W-:Y:S02]  /*0aa0*/  USHF.R.U64 UR23, UR19, UR17, UR10 ;  /* 0x0000001113177299 */ /* 0x000fe4000800120a */
[----:B------:R-:W-:Y:S01]  /*0ab0*/  USHF.R.U32.HI UR10, URZ, UR17, UR10 ;  /* 0x000000113f0a7299 */ /* 0x000fe2000801160a */
[----:B------:R-:W-:Y:S01]  /*0ac0*/  UMOV UR16, 0x1 ;  /* 0x0000000100107882 */ /* 0x000fe20000000000 */
[----:B------:R-:W-:Y:S02]  /*0ad0*/  UIADD3 UR12, -UR12, URZ, URZ ;  /* 0x0000003f0c0c7290 */ /* 0x000fe4000fffe13f */
[----:B------:R-:W-:-:S02]  /*0ae0*/  USHF.R.U64 UR24, UR23, UR21, UR10 ;  /* 0x0000001517187299 */ /* 0x000fc4000800120a */
[----:B------:R-:W-:Y:S01]  /*0af0*/  USHF.L.U32 UR6, UR16, UR21, URZ ;  /* 0x0000001510067299 */ /* 0x000fe2000800063f */
[----:B------:R-:W-:Y:S01]  /*0b00*/  ULDC UR13, c[0x0][0x144] ;  /* 0x00005100000d7ab9 */ /* 0x000fe20000000800 */
[----:B------:R-:W-:Y:S01]  /*0b10*/  ULDC UR5, c[0x0][0x600] ;  /* 0x0001800000057ab9 */ /* 0x000fe20000000800 */
[----:B------:R-:W-:Y:S02]  /*0b20*/  ULOP3.LUT UR16, URZ, UR11, URZ, 0x33, !UPT ;  /* 0x0000000b3f107292 */ /* 0x000fe4000f8e333f */
[----:B------:R-:W-:Y:S02]  /*0b30*/  USHF.R.U32.HI UR11, URZ, UR21, UR10 ;  /* 0x000000153f0b7299 */ /* 0x000fe4000801160a */
[----:B------:R-:W-:Y:S02]  /*0b40*/  UIADD3 UR18, UR5, -0x1, URZ ;  /* 0xffffffff05127890 */ /* 0x000fe4000fffe03f */
[----:B------:R-:W-:Y:S02]  /*0b50*/  UIADD3 UR20, -UR14, URZ, URZ ;  /* 0x0000003f0e147290 */ /* 0x000fe4000fffe13f */
[----:B------:R-:W-:Y:S01]  /*0b60*/  UIMAD UR4, UR13, UR12, UR4 ;  /* 0x0000000c0d0472a4 */ /* 0x000fe2000f8e0204 */
[----:B------:R-:W-:Y:S01]  /*0b70*/  ULDC UR25, c[0x0][0x148] ;  /* 0x0000520000197ab9 */ /* 0x000fe20000000800 */
[----:B------:R-:W-:Y:S01]  /*0b80*/  ULDC UR21, c[0x0][0x648] ;  /* 0x0001920000157ab9 */ /* 0x000fe20000000800 */
[----:B------:R-:W-:Y:S01]  /*0b90*/  ULDC UR22, c[0x0][0x638] ;  /* 0x00018e0000167ab9 */ /* 0x000fe20000000800 */
[----:B------:R-:W-:Y:S01]  /*0ba0*/  UMOV UR10, UR24 ;  /* 0x00000018000a7c82 */ /* 0x000fe20008000000 */
[----:B------:R-:W-:Y:S07]  /*0bb0*/  @!P0 BRA `(.L_x_6) ;  /* 0x0000000000308947 */ /* 0x000fee0003800000 */
[----:B------:R-:W-:Y:S02]  /*0bc0*/  ULDC UR14, c[0x0][0x64c] ;  /* 0x00019300000e7ab9 */ /* 0x000fe40000000800 */
        /* <DEDUP_REMOVED lines=8> */
[----:B------:R-:W-:-:S07]  /*0c50*/  UIMAD.WIDE.U32.X UR8, UR17, UR9, UR14, UP0 ;  /* 0x00000009110872a5 */ /* 0x000fce00080e040e */
[----:B------:R-:W-:Y:S01]  /*0c60*/  UMOV UR10, UR8 ;  /* 0x00000008000a7c82 */ /* 0x000fe20008000000 */
[----:B------:R-:W-:-:S05]  /*0c70*/  UMOV UR11, UR9 ;  /* 0x00000009000b7c82 */ /* 0x000fca0008000000 */
.L_x_6:
[----:B------:R-:W-:Y:S01]  /*0c80*/  R2UR UR8, R18 ;  /* 0x00000000120872ca */ /* 0x000fe200000e0000 */
[----:B------:R-:W-:Y:S01]  /*0c90*/  ULOP3.LUT UR16, UR23, UR16, URZ, 0xc0, !UPT ;  /* 0x0000001017107292 */ /* 0x000fe2000f8ec03f */
[----:B------:R-:W-:Y:S01]  /*0ca0*/  IMAD.MOV.U32 R0, RZ, RZ, 0x1 ;  /* 0x00000001ff007424 */ /* 0x000fe200078e00ff */
[----:B------:R-:W-:-:S10]  /*0cb0*/  ULOP3.LUT UR18, UR19, UR18, URZ, 0xc0, !UPT ;  /* 0x0000001213127292 */ /* 0x000fd4000f8ec03f */
[----:B------:R-:W-:Y:S02]  /*0cc0*/  UISETP.NE.AND UP0, UPT, UR8, URZ, UPT ;  /* 0x0000003f0800728c */ /* 0x000fe4000bf05270 */
[----:B------:R-:W-:-:S04]  /*0cd0*/  USHF.R.U64 UR8, UR10, UR21, UR11 ;  /* 0x000000150a087299 */ /* 0x000fc8000800120b */
[----:B------:R-:W-:-:S05]  /*0ce0*/  UIMAD UR16, UR6, UR8, UR16 ;  /* 0x00000008061072a4 */ /* 0x000fca000f8e0210 */
[----:B------:R-:W-:Y:S02]  /*0cf0*/  @UP0 UIMAD UR4, UR25, UR20, UR7 ;  /* 0x00000014190402a4 */ /* 0x000fe4000f8e0207 */
[----:B------:R-:W-:-:S04]  /*0d00*/  UIADD3 UR7, -UR8, URZ, URZ ;  /* 0x0000003f08077290 */ /* 0x000fc8000fffe13f */
[----:B------:R-:W-:-:S03]  /*0d10*/  UIMAD UR6, UR7, UR22, UR24 ;  /* 0x00000016070672a4 */ /* 0x000fc6000f8e0218 */
[----:B------:R-:W-:Y:S01]  /*0d20*/  ULDC UR7, c[0x0][0x610] ;  /* 0x0001840000077ab9 */ /* 0x000fe20000000800 */
[----:B------:R-:W-:Y:S02]  /*0d30*/  UIMAD UR6, UR6, UR5, UR18 ;  /* 0x00000005060672a4 */ /* 0x000fe4000f8e0212 */
[----:B------:R-:W-:-:S04]  /*0d40*/  UIMAD UR4, UR16, UR7, UR4 ;  /* 0x00000007100472a4 */ /* 0x000fc8000f8e0204 */
[----:B------:R-:W-:Y:S02]  /*0d50*/  USEL UR5, UR6, UR4, !UP0 ;  /* 0x0000000406057287 */ /* 0x000fe4000c000000 */
[----:B------:R-:W-:-:S04]  /*0d60*/  USEL UR4, UR4, UR6, !UP0 ;  /* 0x0000000604047287 */ /* 0x000fc8000c000000 */
[----:B------:R-:W-:Y:S02]  /*0d70*/  IMAD.U32 R19, RZ, RZ, UR5 ;  /* 0x00000005ff137e24 */ /* 0x000fe4000f8e00ff */
[----:B------:R-:W-:-:S07]  /*0d80*/  IMAD.U32 R22, RZ, RZ, UR4 ;  /* 0x00000004ff167e24 */ /* 0x000fce000f8e00ff */
.L_x_4:
[----:B------:R-:W-:-:S08]  /*0d90*/  NOP ;  /* 0x0000000000007918 */ /* 0x000fd00000000000 */
[----:B------:R-:W0:Y:S02]  /*0da0*/  USETMAXREG.TRY_ALLOC.CTAPOOL UP0, 0xe8 ;  /* 0x000000e8000079c8 */ /* 0x000e240008000600 */
[----:B0-----:R-:W-:-:S13]  /*0db0*/  PLOP3.LUT P0, PT, PT, PT, UP0, 0x80, 0x0 ;  /* 0x000000000000781c */ /* 0x001fda0003f0f008 */
[----:B------:R-:W-:Y:S05]  /*0dc0*/  @!P0 BRA `(.L_x_4) ;  /* 0xfffffffc00f08947 */ /* 0x000fea000383ffff */
[----:B------:R-:W-:Y:S01]  /*0dd0*/  ULDC.64 UR4, c[0x0][0x598] ;  /* 0x0001660000047ab9 */ /* 0x000fe20000000a00 */
[----:B------:R-:W-:Y:S01]  /*0de0*/  ULDC.64 UR52, c[0x0][0x208] ;  /* 0x0000820000347ab9 */ /* 0x000fe20000000a00 */
[----:B------:R-:W-:-:S04]  /*0df0*/  ISETP.NE.U32.AND P0, PT, RZ, UR4, PT ;  /* 0x00000004ff007c0c */ /* 0x000fc8000bf05070 */
[----:B------:R-:W-:-:S13]  /*0e00*/  ISETP.NE.AND.EX P0, PT, RZ, UR5, PT, P0 ;  /* 0x00000005ff007c0c */ /* 0x000fda000bf05300 */
[----:B------:R-:W-:Y:S05]  /*0e10*/  @!P0 BRA `(.L_x_7) ;  /* 0x00000000001c8947 */ /* 0x000fea0003800000 */
[----:B------:R-:W0:Y:S02]  /*0e20*/  LDC.64 R4, c[0x0][0x598] ;  /* 0x00016600ff047b82 */ /* 0x000e240000000a00 */
[----:B0-----:R-:W2:Y:S02]  /*0e30*/  LDG.E.64 R4, desc[UR52][R4.64] ;  /* 0x0000003404047981 */ /* 0x001ea4000c1e1b00 */
[----:B--2---:R-:W-:-:S04]  /*0e40*/  ISETP.NE.U32.AND P0, PT, R4, RZ, PT ;  /* 0x000000ff0400720c */ /* 0x004fc80003f05070 */
[----:B------:R-:W-:-:S13]  /*0e50*/  ISETP.NE.AND.EX P0, PT, R5, RZ, PT, P0 ;  /* 0x000000ff0500720c */ /* 0x000fda0003f05300 */
[----:B------:R-:W-:Y:S05]  /*0e60*/  @!P0 BRA `(.L_x_7) ;  /* 0x0000000000088947 */ /* 0x000fea0003800000 */
[----:B------:R0:W5:Y:S01]  /*0e70*/  LD.E R200, desc[UR52][R4.64] ;  /* 0x0000003404c87980 */ /* 0x000162000c101900 */
[----:B------:R-:W-:Y:S05]  /*0e80*/  BRA `(.L_x_8) ;  /* 0x0000000000247947 */ /* 0x000fea0003800000 */
.L_x_7:
[----:B------:R-:W-:Y:S02]  /*0e90*/  ULDC.64 UR4, c[0x0][0x588] ;  /* 0x0001620000047ab9 */ /* 0x000fe40000000a00 */
[----:B------:R-:W-:-:S04]  /*0ea0*/  ISETP.NE.U32.AND P0, PT, RZ, UR4, PT ;  /* 0x00000004ff007c0c */ /* 0x000fc8000bf05070 */
[----:B------:R-:W-:-:S13]  /*0eb0*/  ISETP.NE.AND.EX P0, PT, RZ, UR5, PT, P0 ;  /* 0x00000005ff007c0c */ /* 0x000fda000bf05300 */
[----:B------:R-:W-:Y:S05]  /*0ec0*/  @!P0 BRA `(.L_x_9) ;  /* 0x00000000000c8947 */ /* 0x000fea0003800000 */
[----:B------:R-:W0:Y:S02]  /*0ed0*/  LDC.64 R200, c[0x0][0x588] ;  /* 0x00016200ffc87b82 */ /* 0x000e240000000a00 */
[----:B0-----:R1:W5:Y:S01]  /*0ee0*/  LDG.E R200, desc[UR52][R200.64] ;  /* 0x00000034c8c87981 */ /* 0x001362000c1e1900 */
[----:B------:R-:W-:Y:S05]  /*0ef0*/  BRA `(.L_x_8) ;  /* 0x0000000000087947 */ /* 0x000fea0003800000 */
.L_x_9:
[----:B------:R-:W-:Y:S02]  /*0f00*/  ULDC UR4, c[0x0][0x580] ;  /* 0x0001600000047ab9 */ /* 0x000fe40000000800 */
[----:B------:R-:W-:-:S07]  /*0f10*/  IMAD.U32 R200, RZ, RZ, UR4 ;  /* 0x00000004ffc87e24 */ /* 0x000fce000f8e00ff */
.L_x_8:
[----:B------:R-:W-:Y:S02]  /*0f20*/  ULDC.64 UR4, c[0x0][0x5a0] ;  /* 0x0001680000047ab9 */ /* 0x000fe40000000a00 */
[----:B------:R-:W-:-:S04]  /*0f30*/  ISETP.NE.U32.AND P0, PT, RZ, UR4, PT ;  /* 0x00000004ff007c0c */ /* 0x000fc8000bf05070 */
[----:B------:R-:W-:-:S13]  /*0f40*/  ISETP.NE.AND.EX P0, PT, RZ, UR5, PT, P0 ;  /* 0x00000005ff007c0c */ /* 0x000fda000bf05300 */
[----:B------:R-:W-:Y:S05]  /*0f50*/  @!P0 BRA `(.L_x_10) ;  /* 0x00000000001c8947 */ /* 0x000fea0003800000 */
[----:B0-----:R-:W0:Y:S02]  /*0f60*/  LDC.64 R4, c[0x0][0x5a0] ;  /* 0x00016800ff047b82 */ /* 0x001e240000000a00 */
[----:B0-----:R-:W2:Y:S02]  /*0f70*/  LDG.E.64 R4, desc[UR52][R4.64] ;  /* 0x0000003404047981 */ /* 0x001ea4000c1e1b00 */
[----:B--2---:R-:W-:-:S04]  /*0f80*/  ISETP.NE.U32.AND P0, PT, R4, RZ, PT ;  /* 0x000000ff0400720c */ /* 0x004fc80003f05070 */
[----:B------:R-:W-:-:S13]  /*0f90*/  ISETP.NE.AND.EX P0, PT, R5, RZ, PT, P0 ;  /* 0x000000ff0500720c */ /* 0x000fda0003f05300 */
[----:B------:R-:W-:Y:S05]  /*0fa0*/  @!P0 BRA `(.L_x_10) ;  /* 0x0000000000088947 */ /* 0x000fea0003800000 */
[----:B------:R0:W5:Y:S01]  /*0fb0*/  LD.E R23, desc[UR52][R4.64] ;  /* 0x0000003404177980 */ /* 0x000162000c101900 */
[----:B------:R-:W-:Y:S05]  /*0fc0*/  BRA `(.L_x_11) ;  /* 0x0000000000247947 */ /* 0x000fea0003800000 */
.L_x_10:
[----:B------:R-:W-:Y:S02]  /*0fd0*/  ULDC.64 UR4, c[0x0][0x590] ;  /* 0x0001640000047ab9 */ /* 0x000fe40000000a00 */
[----:B------:R-:W-:-:S04]  /*0fe0*/  ISETP.NE.U32.AND P0, PT, RZ, UR4, PT ;  /* 0x00000004ff007c0c */ /* 0x000fc8000bf05070 */
[----:B------:R-:W-:-:S13]  /*0ff0*/  ISETP.NE.AND.EX P0, PT, RZ, UR5, PT, P0 ;  /* 0x00000005ff007c0c */ /* 0x000fda000bf05300 */
[----:B------:R-:W-:Y:S05]  /*1000*/  @!P0 BRA `(.L_x_12) ;  /* 0x00000000000c8947 */ /* 0x000fea0003800000 */
[----:B0-----:R-:W0:Y:S02]  /*1010*/  LDC.64 R4, c[0x0][0x590] ;  /* 0x00016400ff047b82 */ /* 0x001e240000000a00 */
[----:B0-----:R2:W5:Y:S01]  /*1020*/  LDG.E R23, desc[UR52][R4.64] ;  /* 0x0000003404177981 */ /* 0x001562000c1e1900 */
[----:B------:R-:W-:Y:S05]  /*1030*/  BRA `(.L_x_11) ;  /* 0x0000000000087947 */ /* 0x000fea0003800000 */
.L_x_12:
[----:B------:R-:W-:Y:S02]  /*1040*/  ULDC UR4, c[0x0][0x584] ;  /* 0x0001610000047ab9 */ /* 0x000fe40000000800 */
[----:B------:R-:W-:-:S07]  /*1050*/  IMAD.U32 R23, RZ, RZ, UR4 ;  /* 0x00000004ff177e24 */ /* 0x000fce000f8e00ff */
.L_x_11:
[----:B------:R-:W-:-:S13]  /*1060*/  LOP3.LUT P0, RZ, R0, 0xff, RZ, 0xc0, !PT ;  /* 0x000000ff00ff7812 */ /* 0x000fda000780c0ff */
[----:B------:R-:W-:Y:S05]  /*1070*/  @!P0 EXIT ;  /* 0x000000000000894d */ /* 0x000fea0003800000 */
[----:B------:R-:W-:Y:S01]  /*1080*/  ULDC UR4, c[0x0][0x28c] ;  /* 0x0000a30000047ab9 */ /* 0x000fe20000000800 */
[----:B------:R-:W-:Y:S01]  /*1090*/  UMOV UR57, URZ ;  /* 0x0000003f00397c82 */ /* 0x000fe20008000000 */
[----:B------:R-:W-:-:S04]  /*10a0*/  UIADD3 UR4, UR4, 0xff, URZ ;  /* 0x000000ff04047890 */ /* 0x000fc8000fffe03f */
[----:B------:R-:W-:-:S04]  /*10b0*/  USHF.R.S32.HI UR5, URZ, 0x1f, UR4 ;  /* 0x0000001f3f057899 */ /* 0x000fc80008011404 */
[----:B------:R-:W-:-:S03]  /*10c0*/  ULEA.HI UR5, UR5, UR4, URZ, 0x8 ;  /* 0x0000000405057291 */ /* 0x000fc6000f8f403f */
[----:B------:R-:W-:Y:S01]  /*10d0*/  UMOV UR4, URZ ;  /* 0x0000003f00047c82 */ /* 0x000fe20008000000 */
[----:B------:R-:W-:Y:S01]  /*10e0*/  USHF.R.S32.HI UR61, URZ, 0x8, UR5 ;  /* 0x000000083f3d7899 */ /* 0x000fe20008011405 */
[----:B------:R-:W-:-:S11]  /*10f0*/  IMAD.U32 R208, RZ, RZ, UR4 ;  /* 0x00000004ffd07e24 */ /* 0x000fd6000f8e00ff */
.L_x_386:
[----:B------:R-:W-:Y:S01]  /*1100*/  LOP3.LUT R0, R2, 0x80, RZ, 0xc0, !PT ;  /* 0x0000008002007812 */ /* 0x000fe200078ec0ff */
[----:B------:R-:W3:Y:S01]  /*1110*/  S2UR UR7, SR_CgaCtaId ;  /* 0x00000000000779c3 */ /* 0x000ee20000008800 */
[----:B------:R-:W-:Y:S02]  /*1120*/  UMOV UR6, 0x400 ;  /* 0x0000040000067882 */ /* 0x000fe40000000000 */
[----:B------:R-:W-:-:S06]  /*1130*/  SHF.R.U32.HI R0, RZ, 0x7, R0 ;  /* 0x00000007ff007819 */ /* 0x000fcc0000011600 */
[----:B------:R-:W4:Y:S01]  /*1140*/  SHFL.IDX PT, R0, R0, RZ, 0x1f ;  /* 0x00001fff00007589 */ /* 0x000f2200000e0000 */
[----:B---3--:R-:W-:Y:S01]  /*1150*/  ULEA UR6, UR7, UR6, 0x18 ;  /* 0x0000000607067291 */ /* 0x008fe2000f8ec03f */
[----:B----4-:R-:W-:-:S13]  /*1160*/  R2UR UR4, R0 ;  /* 0x00000000000472ca */ /* 0x010fda00000e0000 */
[----:B------:R-:W-:-:S04]  /*1170*/  ULEA.HI UR5, UR4, UR4, URZ, 0x1 ;  /* 0x0000000404057291 */ /* 0x000fc8000f8f083f */
[----:B------:R-:W-:-:S04]  /*1180*/  ULOP3.LUT UR5, UR5, 0x7fffe, URZ, 0xc0, !UPT ;  /* 0x0007fffe05057892 */ /* 0x000fc8000f8ec03f */
[----:B------:R-:W-:-:S03]  /*1190*/  UIADD3 UR5, UR4, -UR5, URZ ;  /* 0x8000000504057290 */ /* 0x000fc6000fffe03f */
[----:B------:R-:W-:Y:S01]  /*11a0*/  ULDC UR4, c[0x0][0x28c] ;  /* 0x0000a30000047ab9 */ /* 0x000fe20000000800 */
[----:B------:R-:W-:Y:S01]  /*11b0*/  ULEA UR5, UR5, UR6, 0xd ;  /* 0x0000000605057291 */ /* 0x000fe2000f8e683f */
[----:B------:R-:W-:-:S03]  /*11c0*/  ISETP.LT.AND P0, PT, RZ, UR4, PT ;  /* 0x00000004ff007c0c */ /* 0x000fc6000bf01270 */
[----:B------:R-:W-:-:S04]  /*11d0*/  UIADD3 UR5, UR5, 0x100, URZ ;  /* 0x0000010005057890 */ /* 0x000fc8000fffe03f */
[----:B------:R-:W-:-:S04]  /*11e0*/  USHF.R.U32.HI UR5, URZ, 0x4, UR5 ;  /* 0x000000043f057899 */ /* 0x000fc80008011605 */
[----:B------:R-:W-:-:S04]  /*11f0*/  ULOP3.LUT UR5, UR5, 0x3fff, URZ, 0xc0, !UPT ;  /* 0x00003fff05057892 */ /* 0x000fc8000f8ec03f */
[----:B------:R-:W-:Y:S01]  /*1200*/  ULOP3.LUT UR58, UR5, 0x10000, URZ, 0xfc, !UPT ;  /* 0x00010000053a7892 */ /* 0x000fe2000f8efc3f */
[----:B--2---:R-:W-:Y:S11]  /*1210*/  @P0 BRA `(.L_x_13) ;  /* 0x0000000000400947 */ /* 0x004ff60003800000 */
[----:B------:R-:W-:Y:S01]  /*1220*/  MOV R0, 0x0 ;  /* 0x0000000000007802 */ /* 0x000fe20000000f00 */
[----:B------:R-:W-:Y:S01]  /*1230*/  ULDC.64 UR4, c[0x4][0x68] ;  /* 0x01001a0000047ab9 */ /* 0x000fe20000000a00 */
[----:B------:R-:W-:Y:S01]  /*1240*/  ULDC.64 UR6, c[0x4][0x8] ;  /* 0x0100020000067ab9 */ /* 0x000fe20000000a00 */
[----:B0-2---:R-:W-:Y:S01]  /*1250*/  IMAD.U32 R4, RZ, RZ, UR4 ;  /* 0x00000004ff047e24 */ /* 0x005fe2000f8e00ff */
[----:B------:R0:W2:Y:S01]  /*1260*/  LDC.64 R14, c[0x4][R0] ;  /* 0x01000000000e7b82 */ /* 0x0000a20000000a00 */
[----:B------:R-:W-:Y:S01]  /*1270*/  IMAD.U32 R5, RZ, RZ, UR5 ;  /* 0x00000005ff057e24 */ /* 0x000fe2000f8e00ff */
[----:B------:R-:W-:Y:S01]  /*1280*/  ULDC.64 UR4, c[0x4][0x70] ;  /* 0x01001c0000047ab9 */ /* 0x000fe20000000a00 */
[----:B------:R-:W-:Y:S02]  /*1290*/  IMAD.U32 R10, RZ, RZ, UR6 ;  /* 0x00000006ff0a7e24 */ /* 0x000fe4000f8e00ff */
[----:B------:R-:W-:Y:S02]  /*12a0*/  IMAD.U32 R6, RZ, RZ, UR4 ;  /* 0x00000004ff067e24 */ /* 0x000fe4000f8e00ff */
[----:B------:R-:W-:-:S02]  /*12b0*/  IMAD.U32 R7, RZ, RZ, UR5 ;  /* 0x00000005ff077e24 */ /* 0x000fc4000f8e00ff */
[----:B------:R-:W-:Y:S02]  /*12c0*/  IMAD.U32 R11, RZ, RZ, UR7 ;  /* 0x00000007ff0b7e24 */ /* 0x000fe4000f8e00ff */
[----:B------:R-:W-:Y:S02]  /*12d0*/  IMAD.MOV.U32 R8, RZ, RZ, 0x1e1 ;  /* 0x000001e1ff087424 */ /* 0x000fe400078e00ff */
[----:B------:R-:W-:Y:S02]  /*12e0*/  IMAD.MOV.U32 R12, RZ, RZ, 0x1 ;  /* 0x00000001ff0c7424 */ /* 0x000fe400078e00ff */
[----:B0-----:R-:W-:-:S07]  /*12f0*/  IMAD.MOV.U32 R13, RZ, RZ, RZ ;  /* 0x000000ffff0d7224 */ /* 0x001fce00078e00ff */
[----:B------:R-:W-:-:S07]  /*1300*/  LEPC R20, `(.L_x_13) ;  /* 0x000000001014794e */ /* 0x000fce0000000000 */
[----:B-12--5:R-:W-:Y:S05]  /*1310*/  CALL.ABS.NOINC R14 ;  /* 0x000000000e007343 */ /* 0x026fea0003c00000 */
.L_x_13:
[----:B------:R-:W-:-:S06]  /*1320*/  ULOP3.LUT UR4, UR59, 0x1, URZ, 0xfc, !UPT ;  /* 0x000000013b047892 */ /* 0x000fcc000f8efc3f */
[----:B------:R-:W-:-:S05]  /*1330*/  IMAD.U32 R0, RZ, RZ, UR4 ;  /* 0x00000004ff007e24 */ /* 0x000fca000f8e00ff */
[----:B------:R-:W-:-:S13]  /*1340*/  ISETP.NE.AND P0, PT, R0, 0x3, PT ;  /* 0x000000030000780c */ /* 0x000fda0003f05270 */
[----:B------:R-:W-:Y:S05]  /*1350*/  @!P0 BRA `(.L_x_14) ;  /* 0x0000000000048947 */ /* 0x000fea0003800000 */
[----:B------:R-:W-:Y:S01]  /*1360*/  BPT.TRAP 0x1 ;  /* 0x000000040000795c */ /* 0x000fe20000300000 */
.L_x_14:
[----:B------:R-:W3:Y:S01]  /*1370*/  S2UR UR5, SR_CgaCtaId ;  /* 0x00000000000579c3 */ /* 0x000ee20000008800 */
[----:B------:R-:W-:Y:S01]  /*1380*/  R2UR UR6, R208 ;  /* 0x00000000d00672ca */ /* 0x000fe200000e0000 */
[----:B------:R-:W-:Y:S01]  /*1390*/  UMOV UR4, 0x400 ;  /* 0x0000040000047882 */ /* 0x000fe20000000000 */
[----:B------:R-:W-:-:S11]  /*13a0*/  IMAD.U32 R3, RZ, RZ, UR57 ;  /* 0x00000039ff037e24 */ /* 0x000fd6000f8e00ff */
[----:B------:R-:W-:-:S05]  /*13b0*/  IMAD.U32 R0, RZ, RZ, UR6 ;  /* 0x00000006ff007e24 */ /* 0x000fca000f8e00ff */
[----:B------:R-:W-:Y:S01]  /*13c0*/  SHF.L.U32 R0, R0, 0x1f, RZ ;  /* 0x0000001f00007819 */ /* 0x000fe200000006ff */
[----:B---3--:R-:W-:-:S06]  /*13d0*/  ULEA UR4, UR5, UR4, 0x18 ;  /* 0x0000000405047291 */ /* 0x008fcc000f8ec03f */
[----:B0-2---:R-:W-:-:S04]  /*13e0*/  IMAD.U32 R4, RZ, RZ, UR4 ;  /* 0x00000004ff047e24 */ /* 0x005fc8000f8e00ff */
[----:B------:R-:W-:-:S04]  /*13f0*/  IMAD R3, R3, 0x8, R4 ;  /* 0x0000000803037824 */ /* 0x000fc800078e0204 */
[----:B------:R0:W2:Y:S01]  /*1400*/  SYNCS.PHASECHK.TRANS64.TRYWAIT P1, [R3+URZ], R0 ;  /* 0x00000000030075a7 */ /* 0x0000a2000802017f */
[----:B------:R-:W-:Y:S05]  /*1410*/  @!P0 BRA `(.L_x_15) ;  /* 0x0000000000048947 */ /* 0x000fea0003800000 */
[----:B------:R-:W-:Y:S01]  /*1420*/  BPT.TRAP 0x1 ;  /* 0x000000040000795c */ /* 0x000fe20000300000 */
.L_x_15:
[----:B--2---:R-:W-:Y:S05]  /*1430*/  @P1 BRA `(.L_x_16) ;  /* 0x0000000000081947 */ /* 0x004fea0003800000 */
[----:B------:R-:W2:Y:S02]  /*1440*/  SYNCS.PHASECHK.TRANS64.TRYWAIT P1, [R3+URZ], R0 ;  /* 0x00000000030075a7 */ /* 0x000ea4000802017f */
[----:B--2---:R-:W-:Y:S05]  /*1450*/  @!P1 BRA `(.L_x_17) ;  /* 0x0000013400749947 */ /* 0x004fea0003800000 */
.L_x_16:
[----:B------:R-:W-:-:S04]  /*1460*/  UISETP.LT.AND UP0, UPT, UR61, 0x1, UPT ;  /* 0x000000013d00788c */ /* 0x000fc8000bf01270 */
[----:B------:R-:W-:-:S06]  /*1470*/  USEL UR4, UR61, 0x1, UP0 ;  /* 0x000000013d047887 */ /* 0x000fcc0008000000 */
[----:B0-2---:R-:W-:Y:S01]  /*1480*/  IMAD.U32 R0, RZ, RZ, UR4 ;  /* 0x00000004ff007e24 */ /* 0x005fe2000f8e00ff */
[----:B------:R-:W-:Y:S05]  /*1490*/  WARPSYNC.ALL ;  /* 0x0000000000007948 */ /* 0x000fea0003800000 */
[----:B------:R-:W-:-:S04]  /*14a0*/  IADD3 R0, -R0, UR61, RZ ;  /* 0x0000003d00007c10 */ /* 0x000fc8000fffe1ff */
[----:B------:R-:W-:Y:S02]  /*14b0*/  ISETP.GE.AND P1, PT, R0, 0x1, PT ;  /* 0x000000010000780c */ /* 0x000fe40003f26270 */
[----:B------:R-:W-:Y:S01]  /*14c0*/  R2UR UR4, R4 ;  /* 0x00000000040472ca */ /* 0x000fe200000e0000 */
[----:B------:R-:W-:Y:S01]  /*14d0*/  ULEA UR5, UR57, UR58, 0xc ;  /* 0x0000003a39057291 */ /* 0x000fe2000f8e603f */
[----:B------:R-:W-:Y:S01]  /*14e0*/  WARPGROUP.ARRIVE ;  /* 0x00000000000079c5 */ /* 0x000fe20000000000 */
[----:B------:R-:W-:Y:S01]  /*14f0*/  UMOV UR41, 0x40000040 ;  /* 0x4000004000297882 */ /* 0x000fe20000000000 */
[----:B------:R-:W-:Y:S01]  /*1500*/  UMOV UR43, 0x40000040 ;  /* 0x40000040002b7882 */ /* 0x000fe20000000000 */
[----:B------:R-:W-:Y:S01]  /*1510*/  UMOV UR37, UR41 ;  /* 0x0000002900257c82 */ /* 0x000fe20008000000 */
[----:B------:R-:W-:Y:S01]  /*1520*/  UMOV UR39, 0x40000040 ;  /* 0x4000004000277882 */ /* 0x000fe20000000000 */
[----:B------:R-:W-:Y:S01]  /*1530*/  UMOV UR29, UR41 ;  /* 0x00000029001d7c82 */ /* 0x000fe20008000000 */
[----:B------:R-:W-:Y:S01]  /*1540*/  UMOV UR40, UR5 ;  /* 0x0000000500287c82 */ /* 0x000fe20008000000 */
[----:B------:R-:W-:Y:S01]  /*1550*/  UMOV UR31, 0x40000040 ;  /* 0x40000040001f7882 */ /* 0x000fe20000000000 */
[----:B------:R-:W-:Y:S01]  /*1560*/  UMOV UR36, UR40 ;  /* 0x0000002800247c82 */ /* 0x000fe20008000000 */
[----:B------:R-:W-:Y:S01]  /*1570*/  UMOV UR28, UR40 ;  /* 0x00000028001c7c82 */ /* 0x000fe20008000000 */
[----:B------:R-:W-:Y:S01]  /*1580*/  UMOV UR20, UR40 ;  /* 0x0000002800147c82 */ /* 0x000fe20008000000 */
[----:B------:R-:W-:Y:S01]  /*1590*/  UIADD3 UR4, UR4, 0x20100, URZ ;  /* 0x0002010004047890 */ /* 0x000fe2000fffe03f */
[----:B------:R-:W-:Y:S01]  /*15a0*/  UMOV UR21, UR41 ;  /* 0x0000002900157c82 */ /* 0x000fe20008000000 */
[----:B------:R-:W-:-:S02]  /*15b0*/  UMOV UR23, 0x40000040 ;  /* 0x4000004000177882 */ /* 0x000fc40000000000 */
[----:B------:R-:W-:Y:S01]  /*15c0*/  USHF.R.U32.HI UR4, URZ, 0x4, UR4 ;  /* 0x000000043f047899 */ /* 0x000fe20008011604 */
[----:B------:R-:W-:Y:S01]  /*15d0*/  UMOV UR16, UR40 ;  /* 0x0000002800107c82 */ /* 0x000fe20008000000 */
[----:B------:R-:W-:Y:S02]  /*15e0*/  UMOV UR17, UR41 ;  /* 0x0000002900117c82 */ /* 0x000fe40008000000 */
[----:B------:R-:W-:Y:S01]  /*15f0*/  ULOP3.LUT UR4, UR4, 0x3fff, URZ, 0xc0, !UPT ;  /* 0x00003fff04047892 */ /* 0x000fe2000f8ec03f */
[----:B------:R-:W-:Y:S01]  /*1600*/  UMOV UR19, 0x40000040 ;  /* 0x4000004000137882 */ /* 0x000fe20000000000 */
[----:B------:R-:W-:Y:S02]  /*1610*/  UMOV UR8, UR40 ;  /* 0x0000002800087c82 */ /* 0x000fe40008000000 */
[----:B------:R-:W-:Y:S01]  /*1620*/  ULOP3.LUT UR7, UR4, 0x10000, URZ, 0xfc, !UPT ;  /* 0x0001000004077892 */ /* 0x000fe2000f8efc3f */
[----:B------:R-:W-:Y:S01]  /*1630*/  UMOV UR9, UR41 ;  /* 0x0000002900097c82 */ /* 0x000fe20008000000 */
[----:B------:R-:W-:-:S02]  /*1640*/  UMOV UR11, 0x40000040 ;  /* 0x40000040000b7882 */ /* 0x000fc40000000000 */
[----:B------:R-:W-:Y:S01]  /*1650*/  UIMAD UR4, UR57, 0xb00, UR7 ;  /* 0x00000b00390478a4 */ /* 0x000fe2000f8e0207 */
[----:B------:R-:W-:Y:S01]  /*1660*/  UMOV UR24, UR40 ;  /* 0x0000002800187c82 */ /* 0x000fe20008000000 */
[----:B------:R-:W-:Y:S02]  /*1670*/  UMOV UR25, UR41 ;  /* 0x0000002900197c82 */ /* 0x000fe40008000000 */
[----:B------:R-:W-:Y:S02]  /*1680*/  UIADD3 UR38, UR4, 0x80, URZ ;  /* 0x0000008004267890 */ /* 0x000fe4000fffe03f */
[----:B------:R-:W-:Y:S02]  /*1690*/  UIADD3 UR30, UR4, 0x100, URZ ;  /* 0x00000100041e7890 */ /* 0x000fe4000fffe03f */
[----:B------:R-:W-:Y:S01]  /*16a0*/  UMOV UR42, UR4 ;  /* 0x00000004002a7c82 */ /* 0x000fe20008000000 */
[----:B------:R-:W-:Y:S01]  /*16b0*/  UIADD3 UR22, UR4, 0x180, URZ ;  /* 0x0000018004167890 */ /* 0x000fe2000fffe03f */
[----:B------:R-:W-:Y:S01]  /*16c0*/  IGMMA.64x16x32.S8.S8 R192, gdesc[UR40], RZ, !UPT, gsb0 ;  /* 0x0060000028c079f1 */ /* 0x000fe2000c0410ff */
[----:B------:R-:W-:-:S02]  /*16d0*/  UIADD3 UR18, UR4, 0x200, URZ ;  /* 0x0000020004127890 */ /* 0x000fc4000fffe03f */
[----:B------:R-:W-:Y:S02]  /*16e0*/  UIADD3 UR10, UR4, 0x280, URZ ;  /* 0x00000280040a7890 */ /* 0x000fe4000fffe03f */
[----:B------:R-:W-:Y:S01]  /*16f0*/  UIADD3 UR26, UR4, 0x300, URZ ;  /* 0x00000300041a7890 */ /* 0x000fe2000fffe03f */
[----:B------:R-:W-:Y:S01]  /*1700*/  UMOV UR27, 0x40000040 ;  /* 0x40000040001b7882 */ /* 0x000fe20000000000 */
[----:B------:R-:W-:Y:S01]  /*1710*/  UIADD3 UR46, UR4, 0x380, URZ ;  /* 0x00000380042e7890 */ /* 0x000fe2000fffe03f */
[----:B------:R-:W-:Y:S01]  /*1720*/  UMOV UR44, UR40 ;  /* 0x00000028002c7c82 */ /* 0x000fe20008000000 */
[----:B------:R-:W-:Y:S01]  /*1730*/  UMOV UR45, UR41 ;  /* 0x00000029002d7c82 */ /* 0x000fe20008000000 */
        /* <DEDUP_REMOVED lines=14> */
[----:B------:R-:W-:-:S02]  /*1820*/  WARPGROUP.DEPBAR.LE gsb0, 0x0 ;  /* 0x00008000000079c5 */ /* 0x000fc40000010000 */
[----:B------:R-:W-:-:S06]  /*1830*/  WARPGROUP.ARRIVE ;  /* 0x00000000000079c5 */ /* 0x000fcc0000000000 */
[----:B------:R-:W-:Y:S03]  /*1840*/  IGMMA.64x16x32.S8.S8 R176, gdesc[UR36], RZ, !UPT, gsb0 ;  /* 0x0060000024b079f1 */ /* 0x000fe6000c0410ff */
[----:B------:R-:W-:Y:S02]  /*1850*/  WARPGROUP.DEPBAR.LE gsb0, 0x0 ;  /* 0x00008000000079c5 */ /* 0x000fe40000010000 */
[----:B------:R-:W-:-:S06]  /*1860*/  WARPGROUP.ARRIVE ;  /* 0x00000000000079c5 */ /* 0x000fcc0000000000 */
[----:B------:R-:W-:Y:S03]  /*1870*/  IGMMA.64x16x32.S8.S8 R160, gdesc[UR28], RZ, !UPT, gsb0 ;  /* 0x006000001ca079f1 */ /* 0x000fe6000c0410ff */
[----:B------:R-:W-:Y:S02]  /*1880*/  WARPGROUP.DEPBAR.LE gsb0, 0x0 ;  /* 0x00008000000079c5 */ /* 0x000fe40000010000 */
[----:B------:R-:W-:-:S06]  /*1890*/  WARPGROUP.ARRIVE ;  /* 0x00000000000079c5 */ /* 0x000fcc0000000000 */
[----:B------:R-:W-:Y:S01]  /*18a0*/  IGMMA.64x16x32.S8.S8 R144, gdesc[UR20], RZ, !UPT, gsb0 ;  /* 0x00600000149079f1 */ /* 0x000fe2000c0410ff */
[----:B------:R-:W-:Y:S01]  /*18b0*/  UIADD3 UR20, UR5, 0x2, URZ ;  /* 0x0000000205147890 */ /* 0x000fe2000fffe03f */
[----:B------:R-:W-:Y:S02]  /*18c0*/  UMOV UR21, 0x40000040 ;  /* 0x4000004000157882 */ /* 0x000fe40000000000 */
[----:B------:R-:W-:-:S04]  /*18d0*/  UMOV UR41, UR21 ;  /* 0x0000001500297c82 */ /* 0x000fc80008000000 */
[----:B------:R-:W-:Y:S01]  /*18e0*/  UMOV UR40, UR20 ;  /* 0x0000001400287c82 */ /* 0x000fe20008000000 */
[----:B------:R-:W-:Y:S02]  /*18f0*/  WARPGROUP.DEPBAR.LE gsb0, 0x0 ;  /* 0x00008000000079c5 */ /* 0x000fe40000010000 */
[----:B------:R-:W-:-:S06]  /*1900*/  WARPGROUP.ARRIVE ;  /* 0x00000000000079c5 */ /* 0x000fcc0000000000 */
[----:B------:R-:W-:Y:S03]  /*1910*/  IGMMA.64x16x32.S8.S8 R128, gdesc[UR16], RZ, !UPT, gsb0 ;  /* 0x00600000108079f1 */ /* 0x000fe6000c0410ff */
        /* <DEDUP_REMOVED lines=18> */
[----:B------:R-:W-:Y:S01]  /*1a40*/  UMOV UR48, UR6 ;  /* 0x0000000600307c82 */ /* 0x000fe20008000000 */
[----:B------:R-:W-:Y:S01]  /*1a50*/  UMOV UR49, 0x40000040 ;  /* 0x4000004000317882 */ /* 0x000fe20000000000 */
[----:B------:R-:W-:Y:S01]  /*1a60*/  UMOV UR32, UR48 ;  /* 0x0000003000207c82 */ /* 0x000fe20008000000 */
        /* <DEDUP_REMOVED lines=15> */
[----:B------:R-:W-:Y:S01]  /*1b60*/  UIADD3 UR6, UR5, 0x402, URZ ;  /* 0x0000040205067890 */ /* 0x000fe2000fffe03f */
[----:B------:R-:W-:-:S02]  /*1b70*/  WARPGROUP.DEPBAR.LE gsb0, 0x0 ;  /* 0x00008000000079c5 */ /* 0x000fc40000010000 */
[----:B------:R-:W-:-:S06]  /*1b80*/  WARPGROUP.ARRIVE ;  /* 0x00000000000079c5 */ /* 0x000fcc0000000000 */
[----:B------:R-:W-:Y:S01]  /*1b90*/  IGMMA.64x16x32.S8.S8 R24, gdesc[UR48], RZ, !UPT, gsb0 ;  /* 0x00600000301879f1 */ /* 0x000fe2000c0410ff */
[----:B------:R-:W-:Y:S01]  /*1ba0*/  UIADD3 UR50, UR4, 0x502, URZ ;  /* 0x0000050204327890 */ /* 0x000fe2000fffe03f */
[----:B------:R-:W-:Y:S01]  /*1bb0*/  UMOV UR51, 0x40000040 ;  /* 0x4000004000337882 */ /* 0x000fe20000000000 */
[----:B------:R-:W-:Y:S02]  /*1bc0*/  WARPGROUP.DEPBAR.LE gsb0, 0x0 ;  /* 0x00008000000079c5 */ /* 0x000fe40000010000 */
[----:B------:R-:W-:-:S06]  /*1bd0*/  WARPGROUP.ARRIVE ;  /* 0x00000000000079c5 */ /* 0x000fcc0000000000 */
[----:B------:R-:W-:Y:S01]  /*1be0*/  IGMMA.64x16x32.S8.S8 R40, gdesc[UR32], RZ, !UPT, gsb0 ;  /* 0x00600000202879f1 */ /* 0x000fe2000c0410ff */
[----:B------:R-:W-:Y:S01]  /*1bf0*/  UIADD3 UR34, UR4, 0x82, URZ ;  /* 0x0000008204227890 */ /* 0x000fe2000fffe03f */
[----:B------:R-:W-:Y:S01]  /*1c00*/  UMOV UR32, UR20 ;  /* 0x0000001400207c82 */ /* 0x000fe20008000000 */
[----:B------:R-:W-:Y:S01]  /*1c10*/  UMOV UR33, UR21 ;  /* 0x0000001500217c82 */ /* 0x000fe20008000000 */
[----:B------:R-:W-:Y:S01]  /*1c20*/  UMOV UR35, 0x40000040 ;  /* 0x4000004000237882 */ /* 0x000fe20000000000 */
[----:B------:R-:W-:Y:S02]  /*1c30*/  WARPGROUP.DEPBAR.LE gsb0, 0x0 ;  /* 0x00008000000079c5 */ /* 0x000fe40000010000 */
[----:B------:R-:W-:-:S06]  /*1c40*/  WARPGROUP.ARRIVE ;  /* 0x00000000000079c5 */ /* 0x000fcc0000000000 */
[----:B------:R-:W-:Y:S01]  /*1c50*/  IGMMA.64x16x32.S8.S8 R56, gdesc[UR12], RZ, !UPT, gsb0 ;  /* 0x006000000c3879f1 */ /* 0x000fe2000c0410ff */
[----:B------:R-:W-:Y:S01]  /*1c60*/  UMOV UR12, UR48 ;  /* 0x00000030000c7c82 */ /* 0x000fe20008000000 */
[----:B------:R-:W-:Y:S01]  /*1c70*/  UMOV UR13, UR49 ;  /* 0x00000031000d7c82 */ /* 0x000fe20008000000 */
[----:B------:R-:W-:Y:S01]  /*1c80*/  UMOV UR14, UR22 ;  /* 0x00000016000e7c82 */ /* 0x000fe20008000000 */
[----:B------:R-:W-:Y:S01]  /*1c90*/  UMOV UR15, UR23 ;  /* 0x00000017000f7c82 */ /* 0x000fe20008000000 */
        /* <DEDUP_REMOVED lines=18> */
[----:B------:R-:W-:Y:S01]  /*1dc0*/  UMOV UR48, UR20 ;  /* 0x0000001400307c82 */ /* 0x000fe20008000000 */
[----:B------:R-:W-:Y:S01]  /*1dd0*/  UMOV UR49, UR21 ;  /* 0x0000001500317c82 */ /* 0x000fe20008000000 */
        /* <DEDUP_REMOVED lines=44> */
[----:B------:R-:W-:Y:S03]  /*20a0*/  IGMMA.64x16x32.S8.S8 R192, gdesc[UR20], R192, gsb0 ;  /* 0x0060000014c079f1 */ /* 0x000fe600080410c0 */
        /* <DEDUP_REMOVED lines=29> */
[----:B------:R-:W-:Y:S01]  /*2280*/  IGMMA.64x16x32.S8.S8 R32, gdesc[UR48], R32, gsb0 ;  /* 0x00600000302079f1 */ /* 0x000fe20008041020 */
        /* <DEDUP_REMOVED lines=25> */
[----:B------:R-:W-:Y:S01]  /*2420*/  IGMMA.64x16x32.S8.S8 R24, gdesc[UR48], R24, gsb0 ;  /* 0x00600000301879f1 */ /* 0x000fe20008041018 */
[----:B------:R-:W-:Y:S01]  /*2430*/  UIADD3 UR50, UR4, 0x504, URZ ;  /* 0x0000050404327890 */ /* 0x000fe2000fffe03f */
[----:B------:R-:W-:Y:S01]  /*2440*/  UMOV UR51, 0x40000040 ;  /* 0x4000004000337882 */ /* 0x000fe20000000000 */
[----:B------:R-:W-:Y:S02]  /*2450*/  WARPGROUP.DEPBAR.LE gsb0, 0x0 ;  /* 0x00008000000079c5 */ /* 0x000fe40000010000 */
        /* <DEDUP_REMOVED lines=27> */
[----:B------:R-:W-:Y:S02]  /*2610*/  UIADD3 UR40, UR5, 0x4, URZ ;  /* 0x0000000405287890 */ /* 0x000fe4000fffe03f */
[----:B------:R-:W-:Y:S01]  /*2620*/  UIADD3 UR42, UR4, 0x4, URZ ;  /* 0x00000004042a7890 */ /* 0x000fe2000fffe03f */
[----:B------:R-:W-:Y:S01]  /*2630*/  UMOV UR41, 0x40000040 ;  /* 0x4000004000297882 */ /* 0x000fe20000000000 */
[----:B------:R-:W-:Y:S01]  /*2640*/  UMOV UR43, 0x40000040 ;  /* 0x40000040002b7882 */ /* 0x000fe20000000000 */
[----:B------:R-:W-:Y:S02]  /*2650*/  UMOV UR37, UR41 ;  /* 0x0000002900257c82 */ /* 0x000fe40008000000 */
        /* <DEDUP_REMOVED lines=11> */
[----:B------:R-:W-:-:S02]  /*2710*/  WARPGROUP.DEPBAR.LE gsb0, 0x0 ;  /* 0x00008000000079c5 */ /* 0x000fc40000010000 */
[----:B------:R-:W-:-:S06]  /*2720*/  WARPGROUP.ARRIVE ;  /* 0x00000000000079c5 */ /* 0x000fcc0000000000 */
[----:B------:R-:W-:Y:S01]  /*2730*/  IGMMA.64x16x32.S8.S8 R136, gdesc[UR16], R136, gsb0 ;  /* 0x00600000108879f1 */ /* 0x000fe20008041088 */
[----:B------:R-:W-:Y:S01]  /*2740*/  UIADD3 UR18, UR4, 0x204, URZ ;  /* 0x0000020404127890 */ /* 0x000fe2000fffe03f */
[----:B------:R-:W-:Y:S01]  /*2750*/  UMOV UR16, UR40 ;  /* 0x0000002800107c82 */ /* 0x000fe20008000000 */
[----:B------:R-:W-:Y:S01]  /*2760*/  UMOV UR17, UR41 ;  /* 0x0000002900117c82 */ /* 0x000fe20008000000 */
[----:B------:R-:W-:Y:S01]  /*2770*/  UMOV UR19, 0x40000040 ;  /* 0x4000004000137882 */ /* 0x000fe20000000000 */
[----:B------:R-:W-:Y:S02]  /*2780*/  WARPGROUP.DEPBAR.LE gsb0, 0x0 ;  /* 0x00008000000079c5 */ /* 0x000fe40000010000 */
        /* <DEDUP_REMOVED lines=32> */
[----:B------:R-:W-:Y:S01]  /*2990*/  UIADD3 UR20, UR5, 0x6, URZ ;  /* 0x0000000605147890 */ /* 0x000fe2000fffe03f */
        /* <DEDUP_REMOVED lines=537> */
[----:B------:R-:W-:Y:S01]  /*4b30*/  UIADD3 UR5, UR5, 0xc06, URZ ;  /* 0x00000c0605057890 */ /* 0x000fe2000fffe03f */
        /* <DEDUP_REMOVED lines=209> */
[----:B------:R-:W-:Y:S05]  /*5850*/  @!P1 BRA `(.L_x_18) ;  /* 0x0000004400b49947 */ /* 0x000fea0003800000 */
[----:B------:R-:W-:Y:S01]  /*5860*/  R2UR UR5, R208 ;  /* 0x00000000d00572ca */ /* 0x000fe200000e0000 */
[----:B------:R-:W-:Y:S01]  /*5870*/  UIADD3 UR4, UR57, 0x1, URZ ;  /* 0x0000000139047890 */ /* 0x000fe2000fffe03f */
[----:B------:R-:W-:Y:S01]  /*5880*/  R2UR UR56, R0 ;  /* 0x00000000003872ca */ /* 0x000fe200000e0000 */
[----:B------:R-:W-:Y:S02]  /*5890*/  UMOV UR54, UR57 ;  /* 0x0000003900367c82 */ /* 0x000fe40008000000 */
[----:B------:R-:W-:-:S04]  /*58a0*/  UISETP.NE.AND UP0, UPT, UR4, 0x2, UPT ;  /* 0x000000020400788c */ /* 0x000fc8000bf05270 */
[----:B------:R-:W-:Y:S02]  /*58b0*/  USEL UR55, URZ, 0x1, UP0 ;  /* 0x000000013f377887 */ /* 0x000fe40008000000 */
[----:B------:R-:W-:Y:S02]  /*58c0*/  USEL UR4, UR4, URZ, UP0 ;  /* 0x0000003f04047287 */ /* 0x000fe40008000000 */
[----:B------:R-:W-:-:S12]  /*58d0*/  ULOP3.LUT UR55, UR5, UR55, URZ, 0x3c, !UPT ;  /* 0x0000003705377292 */ /* 0x000fd8000f8e3c3f */
.L_x_25:
[----:B0-----:R-:W-:Y:S05]  /*58e0*/  @!P0 BRA `(.L_x_19) ;  /* 0x0000000000048947 */ /* 0x001fea0003800000 */
[----:B------:R-:W-:Y:S01]  /*58f0*/  BPT.TRAP 0x1 ;  /* 0x000000040000795c */ /* 0x000fe20000300000 */
.L_x_19:
[----:B------:R-:W0:Y:S01]  /*5900*/  S2UR UR6, SR_CgaCtaId ;  /* 0x00000000000679c3 */ /* 0x000e220000008800 */
[----:B------:R-:W-:Y:S01]  /*5910*/  UMOV UR5, 0x400 ;  /* 0x0000040000057882 */ /* 0x000fe20000000000 */
[----:B------:R-:W-:Y:S02]  /*5920*/  IMAD.U32 R0, RZ, RZ, UR55 ;  /* 0x00000037ff007e24 */ /* 0x000fe4000f8e00ff */
[----:B------:R-:W-:-:S03]  /*5930*/  IMAD.U32 R3, RZ, RZ, UR4 ;  /* 0x00000004ff037e24 */ /* 0x000fc6000f8e00ff */
[----:B------:R-:W-:Y:S01]  /*5940*/  SHF.L.U32 R0, R0, 0x1f, RZ ;  /* 0x0000001f00007819 */ /* 0x000fe200000006ff */
[----:B0-----:R-:W-:-:S06]  /*5950*/  ULEA UR5, UR6, UR5, 0x18 ;  /* 0x0000000506057291 */ /* 0x001fcc000f8ec03f */
[----:B------:R-:W-:-:S04]  /*5960*/  IMAD.U32 R4, RZ, RZ, UR5 ;  /* 0x00000005ff047e24 */ /* 0x000fc8000f8e00ff */
[----:B------:R-:W-:-:S04]  /*5970*/  IMAD R3, R3, 0x8, R4 ;  /* 0x0000000803037824 */ /* 0x000fc800078e0204 */
[----:B------:R0:W2:Y:S01]  /*5980*/  SYNCS.PHASECHK.TRANS64.TRYWAIT P1, [R3+URZ], R0 ;  /* 0x00000000030075a7 */ /* 0x0000a2000802017f */
[----:B------:R-:W-:Y:S05]  /*5990*/  @!P0 BRA `(.L_x_20) ;  /* 0x0000000000048947 */ /* 0x000fea0003800000 */
[----:B------:R-:W-:Y:S01]  /*59a0*/  BPT.TRAP 0x1 ;  /* 0x000000040000795c */ /* 0x000fe20000300000 */
.L_x_20:
[----:B--2---:R-:W-:Y:S05]  /*59b0*/  @P1 BRA `(.L_x_21) ;  /* 0x0000000000081947 */ /* 0x004fea0003800000 */
[----:B------:R-:W2:Y:S02]  /*59c0*/  SYNCS.PHASECHK.TRANS64.TRYWAIT P1, [R3+URZ], R0 ;  /* 0x00000000030075a7 */ /* 0x000ea4000802017f */
[----:B--2---:R-:W-:Y:S05]  /*59d0*/  @!P1 BRA `(.L_x_22) ;  /* 0x000000f000289947 */ /* 0x004fea0003800000 */
.L_x_21:
[----:B------:R-:W-:Y:S01]  /*59e0*/  ULEA UR6, UR4, UR58, 0xc ;  /* 0x0000003a04067291 */ /* 0x000fe2000f8e603f */
[----:B------:R-:W-:Y:S01]  /*59f0*/  WARPGROUP.ARRIVE ;  /* 0x00000000000079c5 */ /* 0x000fe20000000000 */
[----:B------:R-:W-:Y:S01]  /*5a00*/  UIMAD UR5, UR4, 0xb00, UR7 ;  /* 0x00000b00040578a4 */ /* 0x000fe2000f8e0207 */
[----:B------:R-:W-:Y:S01]  /*5a10*/  UMOV UR9, 0x40000040 ;  /* 0x4000004000097882 */ /* 0x000fe20000000000 */
[----:B------:R-:W-:Y:S02]  /*5a20*/  UMOV UR11, 0x40000040 ;  /* 0x40000040000b7882 */ /* 0x000fe40000000000 */
[----:B------:R-:W-:Y:S01]  /*5a30*/  UIADD3 UR14, UR5, 0x80, URZ ;  /* 0x00000080050e7890 */ /* 0x000fe2000fffe03f */
[----:B------:R-:W-:Y:S02]  /*5a40*/  UMOV UR8, UR6 ;  /* 0x0000000600087c82 */ /* 0x000fe40008000000 */
[----:B------:R-:W-:Y:S01]  /*5a50*/  UMOV UR10, UR5 ;  /* 0x00000005000a7c82 */ /* 0x000fe20008000000 */
[----:B------:R-:W-:Y:S01]  /*5a60*/  UMOV UR12, UR8 ;  /* 0x00000008000c7c82 */ /* 0x000fe20008000000 */
[----:B------:R-:W-:Y:S01]  /*5a70*/  IGMMA.64x16x32.S8.S8 R192, gdesc[UR8], R192, gsb0 ;  /* 0x0060000008c079f1 */ /* 0x000fe200080410c0 */
        /* <DEDUP_REMOVED lines=38> */
[----:B------:R-:W-:-:S02]  /*5ce0*/  UIADD3 UR8, UR6, 0x2, URZ ;  /* 0x0000000206087890 */ /* 0x000fc4000fffe03f */
[----:B------:R-:W-:Y:S01]  /*5cf0*/  UIADD3 UR9, UR5, 0x2, URZ ;  /* 0x0000000205097890 */ /* 0x000fe2000fffe03f */
[----:B------:R-:W-:Y:S02]  /*5d00*/  WARPGROUP.DEPBAR.LE gsb0, 0x0 ;  /* 0x00008000000079c5 */ /* 0x000fe40000010000 */
[----:B------:R-:W-:-:S06]  /*5d10*/  WARPGROUP.ARRIVE ;  /* 0x00000000000079c5 */ /* 0x000fcc0000000000 */
[----:B------:R-:W-:Y:S01]  /*5d20*/  IGMMA.64x16x32.S8.S8 R176, gdesc[UR12], R176, gsb0 ;  /* 0x006000000cb079f1 */ /* 0x000fe200080410b0 */
[----:B------:R-:W-:Y:S02]  /*5d30*/  UIADD3 UR12, UR6, 0x400, URZ ;  /* 0x00000400060c7890 */ /* 0x000fe4000fffe03f */
        /* <DEDUP_REMOVED lines=50> */
[----:B------:R-:W-:Y:S01]  /*6060*/  UMOV UR50, UR10 ;  /* 0x0000000a00327c82 */ /* 0x000fe20008000000 */
[----:B------:R-:W-:Y:S01]  /*6070*/  UMOV UR51, UR11 ;  /* 0x0000000b00337c82 */ /* 0x000fe20008000000 */
        /* <DEDUP_REMOVED lines=45> */
[----:B------:R-:W-:Y:S01]  /*6350*/  UMOV UR12, UR8 ;  /* 0x00000008000c7c82 */ /* 0x000fe20008000000 */
[----:B------:R-:W-:Y:S01]  /*6360*/  UMOV UR13, 0x40000040 ;  /* 0x40000040000d7882 */ /* 0x000fe20000000000 */
        /* <DEDUP_REMOVED lines=124> */
[----:B------:R-:W-:Y:S02]  /*6b30*/  WARPGROUP.DEPBAR.LE gsb0, 0x0 ;  /* 0x00008000000079c5 */ /* 0x000fe40000010000 */
[----:B------:R-:W-:-:S06]  /*6b40*/  WARPGROUP.ARRIVE ;  /* 0x00000000000079c5 */ /* 0x000fcc0000000000 */
[----:B------:R-:W-:Y:S01]  /*6b50*/  IGMMA.64x16x32.S8.S8 R152, gdesc[UR16], R152, gsb0 ;  /* 0x00600000109879f1 */ /* 0x000fe20008041098 */
[----:B------:R-:W-:Y:S02]  /*6b60*/  UIADD3 UR16, UR5, 0x4, URZ ;  /* 0x0000000405107890 */ /* 0x000fe4000fffe03f */
[----:B------:R-:W-:Y:S02]  /*6b70*/  UIADD3 UR17, UR5, 0x84, URZ ;  /* 0x0000008405117890 */ /* 0x000fe4000fffe03f */
        /* <DEDUP_REMOVED lines=31> */
[----:B------:R-:W-:Y:S01]  /*6d70*/  UMOV UR14, UR17 ;  /* 0x00000011000e7c82 */ /* 0x000fe20008000000 */
[----:B------:R-:W-:Y:S01]  /*6d80*/  UMOV UR15, 0x40000040 ;  /* 0x40000040000f7882 */ /* 0x000fe20000000000 */
[----:B------:R-:W-:Y:S01]  /*6d90*/  UMOV UR17, UR9 ;  /* 0x0000000900117c82 */ /* 0x000fe20008000000 */
        /* <DEDUP_REMOVED lines=641> */
[----:B------:R-:W-:Y:S01]  /*95b0*/  UIADD3 UR6, UR6, 0xc06, URZ ;  /* 0x00000c0606067890 */ /* 0x000fe2000fffe03f */
        /* <DEDUP_REMOVED lines=128> */
[----:B------:R-:W-:Y:S01]  /*9dc0*/  BPT.TRAP 0x1 ;  /* 0x000000040000795c */ /* 0x000fe20000300000 */
.L_x_23:
[----:B------:R-:W-:Y:S01]  /*9dd0*/  UISETP.GT.U32.AND UP0, UPT, UR59, 0x1, UPT ;  /* 0x000000013b00788c */ /* 0x000fe2000bf04070 */
[----:B0-2---:R-:W-:-:S04]  /*9de0*/  IMAD.U32 R3, RZ, RZ, UR54 ;  /* 0x00000036ff037e24 */ /* 0x005fc8000f8e00ff */
[----:B------:R-:W-:Y:S01]  /*9df0*/  IMAD R0, R3, 0x8, R4 ;  /* 0x0000000803007824 */ /* 0x000fe200078e0204 */
[----:B------:R-:W-:-:S03]  /*9e00*/  PLOP3.LUT P1, PT, PT, PT, UP0, 0x80, 0x0 ;  /* 0x000000000000781c */ /* 0x000fc60003f2f008 */
[----:B------:R-:W-:-:S05]  /*9e10*/  VIADD R0, R0, 0x10 ;  /* 0x0000001000007836 */ /* 0x000fca0000000000 */
[----:B------:R-:W-:-:S04]  /*9e20*/  PRMT R0, RZ, 0x654, R0 ;  /* 0x00000654ff007816 */ /* 0x000fc80000000000 */
[----:B------:R0:W-:Y:S01]  /*9e30*/  SYNCS.ARRIVE.TRANS64.RED.A1T0 RZ, [R0+URZ], RZ ;  /* 0x000000ff00ff79a7 */ /* 0x0001e2000810043f */
[----:B------:R-:W-:Y:S05]  /*9e40*/  @P1 BRA `(.L_x_24) ;  /* 0x0000000000041947 */ /* 0x000fea0003800000 */
[----:B------:R-:W-:Y:S01]  /*9e50*/  BPT.TRAP 0x1 ;  /* 0x000000040000795c */ /* 0x000fe20000300000 */
.L_x_24:
[----:B------:R-:W-:Y:S02]  /*9e60*/  UISETP.GT.AND UP2, UPT, UR56, 0x1, UPT ;  /* 0x000000013800788c */ /* 0x000fe4000bf44270 */
[----:B------:R-:W-:Y:S02]  /*9e70*/  UIADD3 UR4, UR4, 0x1, URZ ;  /* 0x0000000104047890 */ /* 0x000fe4000fffe03f */
[----:B------:R-:W-:Y:S02]  /*9e80*/  UIADD3 UR54, UR54, 0x1, URZ ;  /* 0x0000000136367890 */ /* 0x000fe4000fffe03f */
[----:B------:R-:W-:Y:S01]  /*9e90*/  PLOP3.LUT P1, PT, PT, PT, UP2, 0x80, 0x0 ;  /* 0x000000000000781c */ /* 0x000fe20003f2f028 */
[----:B------:R-:W-:Y:S02]  /*9ea0*/  UISETP.NE.AND UP0, UPT, UR4, 0x2, UPT ;  /* 0x000000020400788c */ /* 0x000fe4000bf05270 */
[----:B------:R-:W-:Y:S02]  /*9eb0*/  UIADD3 UR5, UR56, -0x1, URZ ;  /* 0xffffffff38057890 */ /* 0x000fe4000fffe03f */
[----:B------:R-:W-:-:S02]  /*9ec0*/  UISETP.NE.AND UP1, UPT, UR54, 0x2, UPT ;  /* 0x000000023600788c */ /* 0x000fc4000bf25270 */
[----:B------:R-:W-:Y:S02]  /*9ed0*/  USEL UR6, URZ, 0x1, UP0 ;  /* 0x000000013f067887 */ /* 0x000fe40008000000 */
[----:B------:R-:W-:Y:S02]  /*9ee0*/  USEL UR4, UR4, URZ, UP0 ;  /* 0x0000003f04047287 */ /* 0x000fe40008000000 */
[----:B------:R-:W-:Y:S02]  /*9ef0*/  USEL UR54, UR54, URZ, UP1 ;  /* 0x0000003f36367287 */ /* 0x000fe40008800000 */
[----:B------:R-:W-:Y:S01]  /*9f00*/  ULOP3.LUT UR55, UR55, UR6, URZ, 0x3c, !UPT ;  /* 0x0000000637377292 */ /* 0x000fe2000f8e3c3f */
[----:B------:R-:W-:Y:S01]  /*9f10*/  UMOV UR56, UR5 ;  /* 0x0000000500387c82 */ /* 0x000fe20008000000 */
[----:B------:R-:W-:Y:S10]  /*9f20*/  @P1 BRA `(.L_x_25) ;  /* 0xffffffb8006c1947 */ /* 0x000ff4000383ffff */
.L_x_18:
[----:B0-----:R-:W0:Y:S02]  /*9f30*/  LDC R0, c[0x0][0x28c] ;  /* 0x0000a300ff007b82 */ /* 0x001e240000000800 */
[----:B0-----:R-:W-:-:S13]  /*9f40*/  ISETP.GE.AND P1, PT, R0, 0x1, PT ;  /* 0x000000010000780c */ /* 0x001fda0003f26270 */
[----:B------:R-:W-:Y:S05]  /*9f50*/  @!P1 BRA `(.L_x_26) ;  /* 0x00000000003c9947 */ /* 0x000fea0003800000 */
[----:B------:R-:W-:Y:S05]  /*9f60*/  @!P0 BRA `(.L_x_27) ;  /* 0x0000000000048947 */ /* 0x000fea0003800000 */
[----:B------:R-:W-:Y:S01]  /*9f70*/  BPT.TRAP 0x1 ;  /* 0x000000040000795c */ /* 0x000fe20000300000 */
.L_x_27:
[----:B------:R-:W-:-:S04]  /*9f80*/  UISETP.LT.AND UP0, UPT, UR61, 0x1, UPT ;  /* 0x000000013d00788c */ /* 0x000fc8000bf01270 */
[----:B------:R-:W-:Y:S02]  /*9f90*/  USEL UR4, UR61, 0x1, UP0 ;  /* 0x000000013d047887 */ /* 0x000fe40008000000 */
[----:B------:R-:W-:Y:S02]  /*9fa0*/  UISETP.GT.U32.AND UP0, UPT, UR59, 0x1, UPT ;  /* 0x000000013b00788c */ /* 0x000fe4000bf04070 */
[----:B------:R-:W-:-:S04]  /*9fb0*/  UIADD3 UR4, UR57, UR61, -UR4 ;  /* 0x0000003d39047290 */ /* 0x000fc8000fffe804 */
[----:B------:R-:W-:Y:S01]  /*9fc0*/  USHF.L.U32 UR4, UR4, 0x3, URZ ;  /* 0x0000000304047899 */ /* 0x000fe2000800063f */
[----:B------:R-:W-:-:S03]  /*9fd0*/  PLOP3.LUT P0, PT, PT, PT, UP0, 0x80, 0x0 ;  /* 0x000000000000781c */ /* 0x000fc60003f0f008 */
[----:B------:R-:W-:-:S06]  /*9fe0*/  ULOP3.LUT UR4, UR4, 0x8, URZ, 0xc0, !UPT ;  /* 0x0000000804047892 */ /* 0x000fcc000f8ec03f */
[----:B------:R-:W-:-:S05]  /*9ff0*/  IMAD.U32 R3, RZ, RZ, UR4 ;  /* 0x00000004ff037e24 */ /* 0x000fca000f8e00ff */
[----:B------:R-:W-:-:S04]  /*a000*/  IADD3 R0, R4, 0x10, R3 ;  /* 0x0000001004007810 */ /* 0x000fc80007ffe003 */
[----:B------:R-:W-:-:S04]  /*a010*/  PRMT R0, RZ, 0x654, R0 ;  /* 0x00000654ff007816 */ /* 0x000fc80000000000 */
[----:B------:R0:W-:Y:S01]  /*a020*/  SYNCS.ARRIVE.TRANS64.RED.A1T0 RZ, [R0+URZ], RZ ;  /* 0x000000ff00ff79a7 */ /* 0x0001e2000810043f */
[----:B------:R-:W-:Y:S05]  /*a030*/  @P0 BRA `(.L_x_26) ;  /* 0x0000000000040947 */ /* 0x000fea0003800000 */
[----:B------:R-:W-:Y:S01]  /*a040*/  BPT.TRAP 0x1 ;  /* 0x000000040000795c */ /* 0x000fe20000300000 */
.L_x_26:
[----:B------:R-:W-:Y:S01]  /*a050*/  R2UR UR4, R22 ;  /* 0x00000000160472ca */ /* 0x000fe200000e0000 */
[----:B------:R-:W-:Y:S01]  /*a060*/  IMAD.MOV.U32 R7, RZ, RZ, -0x2 ;  /* 0xfffffffeff077424 */ /* 0x000fe200078e00ff */
[----:B------:R-:W-:Y:S01]  /*a070*/  R2UR UR5, R19 ;  /* 0x00000000130572ca */ /* 0x000fe200000e0000 */
[----:B------:R-:W-:Y:S01]  /*a080*/  UIADD3 UR57, UR61, UR57, URZ ;  /* 0x000000393d397290 */ /* 0x000fe2000fffe03f */
[C---:B0-----:R-:W-:Y:S01]  /*a090*/  LOP3.LUT R0, R2.reuse, 0x3, RZ, 0xc0, !PT ;  /* 0x0000000302007812 */ /* 0x041fe200078ec0ff */
[----:B------:R-:W-:Y:S01]  /*a0a0*/  ULDC UR11, c[0x0][0x288] ;  /* 0x0000a200000b7ab9 */ /* 0x000fe20000000800 */
[----:B------:R-:W-:Y:S01]  /*a0b0*/  LOP3.LUT R4, R2, 0x60, RZ, 0xc0, !PT ;  /* 0x0000006002047812 */ /* 0x000fe200078ec0ff */
[----:B------:R-:W-:Y:S01]  /*a0c0*/  ULDC UR10, c[0x0][0x284] ;  /* 0x0000a100000a7ab9 */ /* 0x000fe20000000800 */
[--C-:B------:R-:W-:Y:S01]  /*a0d0*/  SHF.R.U32.HI R3, RZ, 0x2, R2.reuse ;  /* 0x00000002ff037819 */ /* 0x100fe20000011602 */
[----:B------:R-:W-:Y:S01]  /*a0e0*/  IMAD R7, R0, R7, UR11 ;  /* 0x0000000b00077e24 */ /* 0x000fe2000f8e0207 */
[----:B------:R-:W-:Y:S01]  /*a0f0*/  SHF.R.U32.HI R0, RZ, 0x7, R2 ;  /* 0x00000007ff007819 */ /* 0x000fe20000011602 */
[----:B------:R-:W-:Y:S01]  /*a100*/  UISETP.GT.U32.AND UP0, UPT, UR57, 0x1, UPT ;  /* 0x000000013900788c */ /* 0x000fe2000bf04070 */
[----:B------:R-:W-:Y:S01]  /*a110*/  R2UR UR15, R208 ;  /* 0x00000000d00f72ca */ /* 0x000fe200000e0000 */
[----:B------:R-:W-:Y:S01]  /*a120*/  UIMAD.WIDE UR12, UR4, 0x100, URZ ;  /* 0x00000100040c78a5 */ /* 0x000fe2000f8e023f */
[----:B------:R-:W-:Y:S01]  /*a130*/  LOP3.LUT R0, R0, 0x1, RZ, 0xc0, !PT ;  /* 0x0000000100007812 */ /* 0x000fe200078ec0ff */
[----:B------:R-:W-:Y:S01]  /*a140*/  USHF.L.U32 UR6, UR4, 0x8, URZ ;  /* 0x0000000804067899 */ /* 0x000fe2000800063f */
[----:B------:R-:W-:Y:S01]  /*a150*/  SHF.R.U32.HI R6, RZ, 0x1, R4 ;  /* 0x00000001ff067819 */ /* 0x000fe20000011604 */
[----:B------:R-:W-:Y:S01]  /*a160*/  UIMAD UR5, UR5, 0xb0, URZ ;  /* 0x000000b0050578a4 */ /* 0x000fe2000f8e023f */
[----:B------:R-:W-:Y:S01]  /*a170*/  IMAD.SHL.U32 R206, R2, 0x2, RZ ;  /* 0x0000000202ce7824 */ /* 0x000fe200078e00ff */
[----:B------:R-:W-:Y:S01]  /*a180*/  USHF.R.U32.HI UR4, URZ, 0x1, UR57 ;  /* 0x000000013f047899 */ /* 0x000fe20008011639 */
[----:B------:R-:W-:Y:S01]  /*a190*/  IMAD.SHL.U32 R4, R0, 0x40, RZ ;  /* 0x0000004000047824 */ /* 0x000fe200078e00ff */
[----:B------:R-:W-:Y:S01]  /*a1a0*/  UISETP.GE.AND UP2, UPT, UR5, UR11, UPT ;  /* 0x0000000b0500728c */ /* 0x000fe2000bf46270 */
[----:B------:R-:W-:Y:S01]  /*a1b0*/  LOP3.LUT R3, R3, 0x7, RZ, 0xc0, !PT ;  /* 0x0000000703037812 */ /* 0x000fe200078ec0ff */
[----:B------:R-:W-:Y:S01]  /*a1c0*/  ULOP3.LUT UR4, UR4, 0x1, URZ, 0xc0, !UPT ;  /* 0x0000000104047892 */ /* 0x000fe2000f8ec03f */
[----:B------:R-:W-:Y:S01]  /*a1d0*/  IMAD.U32 R207, RZ, RZ, UR5 ;  /* 0x00000005ffcf7e24 */ /* 0x000fe2000f8e00ff */
[----:B------:R-:W-:Y:S01]  /*a1e0*/  UISETP.GE.OR UP2, UPT, UR6, UR10, UP2 ;  /* 0x0000000a0600728c */ /* 0x000fe20009746670 */
[--C-:B------:R-:W-:Y:S01]  /*a1f0*/  LOP3.LUT R15, R4, 0x40, R3.reuse, 0xe2, !PT ;  /* 0x00000040040f7812 */ /* 0x100fe200078ee203 */
[----:B------:R-:W-:Y:S01]  /*a200*/  UISETP.NE.U32.AND UP1, UPT, UR4, 0x1, UPT ;  /* 0x000000010400788c */ /* 0x000fe2000bf25070 */
[----:B------:R-:W-:Y:S01]  /*a210*/  IADD3 R3, RZ, -R6, -R3 ;  /* 0x80000006ff037210 */ /* 0x000fe20007ffe803 */
[----:B------:R-:W-:Y:S01]  /*a220*/  USHF.R.S32.HI UR14, URZ, 0x1f, UR60 ;  /* 0x0000001f3f0e7899 */ /* 0x000fe2000801143c */
[----:B------:R-:W-:Y:S01]  /*a230*/  LOP3.LUT R206, R207, 0x6, R206, 0xf8, !PT ;  /* 0x00000006cfce7812 */ /* 0x000fe200078ef8ce */
[----:B------:R-:W-:Y:S01]  /*a240*/  UISETP.LT.U32.AND UP0, UPT, UR61, 0x2, UP0 ;  /* 0x000000023d00788c */ /* 0x000fe20008701070 */
[----:B------:R-:W-:Y:S01]  /*a250*/  PLOP3.LUT P0, PT, PT, PT, UP2, 0x80, 0x0 ;  /* 0x000000000000781c */ /* 0x000fe20003f0f028 */
[----:B------:R-:W-:Y:S01]  /*a260*/  UISETP.GT.U32.AND UP1, UPT, UR61, 0x1, !UP1 ;  /* 0x000000013d00788c */ /* 0x000fe2000cf24070 */
[----:B------:R-:W-:Y:S01]  /*a270*/  SHF.R.S32.HI R207, RZ, 0x1f, R206 ;  /* 0x0000001fffcf7819 */ /* 0x000fe200000114ce */
[----:B------:R-:W-:Y:S01]  /*a280*/  ULDC.64 UR8, c[0x0][0x5d0] ;  /* 0x0001740000087ab9 */ /* 0x000fe20000000a00 */
[----:B------:R-:W-:Y:S01]  /*a290*/  IMAD R3, R0, -0x40, R3 ;  /* 0xffffffc000037824 */ /* 0x000fe200078e0203 */
[----:B------:R-:W-:-:S02]  /*a2a0*/  UIMAD UR7, UR14, UR8, URZ ;  /* 0x000000080e0772a4 */ /* 0x000fc4000f8e023f */
[----:B------:R-:W-:Y:S01]  /*a2b0*/  IMAD.U32 R5, RZ, RZ, UR8 ;  /* 0x00000008ff057e24 */ /* 0x000fe2000f8e00ff */
[----:B------:R-:W-:Y:S01]  /*a2c0*/  USEL UR8, URZ, 0x1, !UP0 ;  /* 0x000000013f087887 */ /* 0x000fe2000c000000 */
[----:B------:R-:W-:Y:S01]  /*a2d0*/  IMAD.U32 R0, RZ, RZ, UR10 ;  /* 0x0000000aff007e24 */ /* 0x000fe2000f8e00ff */
[----:B------:R-:W-:Y:S01]  /*a2e0*/  USEL UR4, URZ, 0x1, !UP1 ;  /* 0x000000013f047887 */ /* 0x000fe2000c800000 */
[----:B------:R-:W-:Y:S01]  /*a2f0*/  IMAD.WIDE.U32 R4, R5, UR60, R206 ;  /* 0x0000003c05047c25 */ /* 0x000fe2000f8e00ce */
[----:B------:R-:W-:Y:S01]  /*a300*/  UIMAD UR7, UR60, UR9, UR7 ;  /* 0x000000093c0772a4 */ /* 0x000fe2000f8e0207 */
[----:B------:R-:W-:Y:S01]  /*a310*/  LOP3.LUT R15, R15, UR12, R6, 0xfe, !PT ;  /* 0x0000000c0f0f7c12 */ /* 0x000fe2000f8efe06 */
[----:B------:R-:W-:Y:S01]  /*a320*/  ULOP3.LUT UR15, UR4, UR15, UR8, 0x96, !UPT ;  /* 0x0000000f040f7292 */ /* 0x000fe2000f8e9608 */
[----:B------:R-:W-:Y:S01]  /*a330*/  IADD3 R3, R0, -UR6, R3 ;  /* 0x8000000600037c10 */ /* 0x000fe2000fffe003 */
[----:B------:R-:W-:Y:S01]  /*a340*/  ULOP3.LUT UR57, UR57, 0x1, URZ, 0xc0, !UPT ;  /* 0x0000000139397892 */ /* 0x000fe2000f8ec03f */
[----:B------:R-:W-:Y:S01]  /*a350*/  VIADD R0, R7, -UR5 ;  /* 0x8000000507007c36 */ /* 0x000fe20008000000 */
[----:B------:R-:W-:Y:S01]  /*a360*/  UMOV UR6, 0xffffffff ;  /* 0xffffffff00067882 */ /* 0x000fe20000000000 */
[----:B------:R-:W-:-:S02]  /*a370*/  VIADD R5, R5, UR7 ;  /* 0x0000000705057c36 */ /* 0x000fc40008000000 */
[----:B------:R-:W-:Y:S01]  /*a380*/  IMAD.U32 R208, RZ, RZ, UR15 ;  /* 0x0000000fffd07e24 */ /* 0x000fe2000f8e00ff */
[----:B------:R-:W-:Y:S06]  /*a390*/  @P0 BRA `(.L_x_28) ;  /* 0x0000008400fc0947 */ /* 0x000fec0003800000 */
[----:B------:R-:W0:Y:S01]  /*a3a0*/  LDC.64 R8, c[0x0][0x5c8] ;  /* 0x00017200ff087b82 */ /* 0x000e220000000a00 */
[----:B------:R-:W-:Y:S01]  /*a3b0*/  ULDC.64 UR4, c[0x0][0x5c0] ;  /* 0x0001700000047ab9 */ /* 0x000fe20000000a00 */
[----:B------:R-:W-:Y:S01]  /*a3c0*/  BSSY B0, `(.L_x_28) ;  /* 0x000087c000007945 */ /* 0x000fe20003800000 */
[C---:B0-----:R-:W-:Y:S01]  /*a3d0*/  IMAD R6, R8.reuse, UR13, RZ ;  /* 0x0000000d08067c24 */ /* 0x041fe2000f8e02ff */
[----:B------:R-:W-:Y:S01]  /*a3e0*/  SHF.L.U64.HI R13, R8, 0x3, R9 ;  /* 0x00000003080d7819 */ /* 0x000fe20000010209 */
[----:B------:R-:W-:-:S04]  /*a3f0*/  IMAD.WIDE.U32 R4, R15, R8, R4 ;  /* 0x000000080f047225 */ /* 0x000fc800078e0004 */
[----:B------:R-:W-:Y:S01]  /*a400*/  IMAD R7, R15, R9, R6 ;  /* 0x000000090f077224 */ /* 0x000fe200078e0206 */
[----:B------:R-:W-:Y:S01]  /*a410*/  IADD3 R4, P0, R4, UR4, RZ ;  /* 0x0000000404047c10 */ /* 0x000fe2000ff1e0ff */
[----:B------:R-:W-:Y:S02]  /*a420*/  IMAD.SHL.U32 R11, R8, 0x8, RZ ;  /* 0x00000008080b7824 */ /* 0x000fe400078e00ff */
[----:B------:R-:W-:Y:S02]  /*a430*/  IMAD.IADD R7, R5, 0x1, R7 ;  /* 0x0000000105077824 */ /* 0x000fe400078e0207 */
[----:B------:R-:W-:Y:S01]  /*a440*/  IMAD R19, R9, 0x78, RZ ;  /* 0x0000007809137824 */ /* 0x000fe200078e02ff */
[----:B------:R-:W-:Y:S02]  /*a450*/  IADD3 R6, P1, R11, R4, RZ ;  /* 0x000000040b067210 */ /* 0x000fe40007f3e0ff */
[----:B------:R-:W-:Y:S02]  /*a460*/  IADD3.X R5, R7, UR5, RZ, P0, !PT ;  /* 0x0000000507057c10 */ /* 0x000fe400087fe4ff */
[----:B-----5:R-:W-:-:S03]  /*a470*/  ISETP.NE.AND P0, PT, R23, RZ, PT ;  /* 0x000000ff1700720c */ /* 0x020fc60003f05270 */
[----:B------:R-:W-:Y:S02]  /*a480*/  IMAD.X R7, R13, 0x1, R5, P1 ;  /* 0x000000010d077824 */ /* 0x000fe400008e0605 */
[----:B------:R-:W-:-:S04]  /*a490*/  IMAD.WIDE.U32 R8, R8, 0x78, R6 ;  /* 0x0000007808087825 */ /* 0x000fc800078e0006 */
[----:B------:R-:W-:Y:S01]  /*a4a0*/  IMAD.IADD R9, R9, 0x1, R19 ;  /* 0x0000000109097824 */ /* 0x000fe200078e0213 */
[----:B------:R-:W-:-:S05]  /*a4b0*/  IADD3 R10, P1, R11, R8, RZ ;  /* 0x000000080b0a7210 */ /* 0x000fca0007f3e0ff */
[----:B------:R-:W-:Y:S01]  /*a4c0*/  IMAD.X R11, R13, 0x1, R9, P1 ;  /* 0x000000010d0b7824 */ /* 0x000fe200008e0609 */
[----:B------:R-:W-:Y:S07]  /*a4d0*/  @!P0 BRA `(.L_x_29) ;  /* 0x0000006400588947 */ /* 0x000fee0003800000 */
[----:B------:R-:W0:Y:S01]  /*a4e0*/  LDC.64 R202, c[0x0][0x5b0] ;  /* 0x00016c00ffca7b82 */ /* 0x000e220000000a00 */
[----:B------:R-:W-:Y:S01]  /*a4f0*/  ULDC.64 UR8, c[0x0][0x5b8] ;  /* 0x00016e0000087ab9 */ /* 0x000fe20000000a00 */
[----:B------:R-:W-:Y:S01]  /*a500*/  ISETP.GE.AND P3, PT, R3, 0x1, PT ;  /* 0x000000010300780c */ /* 0x000fe20003f66270 */
[----:B------:R-:W-:Y:S02]  /*a510*/  UIMAD UR4, UR14, UR8, URZ ;  /* 0x000000080e0472a4 */ /* 0x000fe4000f8e023f */
[----:B------:R-:W-:Y:S01]  /*a520*/  IMAD.U32 R19, RZ, RZ, UR8 ;  /* 0x00000008ff137e24 */ /* 0x000fe2000f8e00ff */
[----:B------:R-:W-:Y:S01]  /*a530*/  BSSY B1, `(.L_x_30) ;  /* 0x000000e000017945 */ /* 0x000fe20003800000 */
[----:B------:R-:W-:Y:S01]  /*a540*/  ISETP.LT.OR P1, PT, R0, 0x1, !P3 ;  /* 0x000000010000780c */ /* 0x000fe20005f21670 */
[----:B------:R-:W-:Y:S01]  /*a550*/  UIMAD UR4, UR60, UR9, UR4 ;  /* 0x000000093c0472a4 */ /* 0x000fe2000f8e0204 */
[----:B------:R-:W2:Y:S01]  /*a560*/  LDC.64 R12, c[0x0][0x5a8] ;  /* 0x00016a00ff0c7b82 */ /* 0x000ea20000000a00 */
[----:B------:R-:W-:-:S04]  /*a570*/  IMAD.WIDE.U32 R206, R19, UR60, R206 ;  /* 0x0000003c13ce7c25 */ /* 0x000fc8000f8e00ce */
[----:B------:R-:W-:Y:S02]  /*a580*/  VIADD R205, R207, UR4 ;  /* 0x00000004cfcd7c36 */ /* 0x000fe40008000000 */
[----:B------:R-:W-:Y:S02]  /*a590*/  IMAD.MOV.U32 R204, RZ, RZ, R206 ;  /* 0x000000ffffcc7224 */ /* 0x000fe400078e00ce */
[----:B0-----:R-:W-:Y:S02]  /*a5a0*/  IMAD R14, R202, UR13, RZ ;  /* 0x0000000dca0e7c24 */ /* 0x001fe4000f8e02ff */
[----:B------:R-:W-:-:S04]  /*a5b0*/  IMAD.WIDE.U32 R20, R15, R202, R204 ;  /* 0x000000ca0f147225 */ /* 0x000fc800078e00cc */
[----:B------:R-:W-:Y:S01]  /*a5c0*/  IMAD R209, R15, R203, R14 ;  /* 0x000000cb0fd17224 */ /* 0x000fe200078e020e */
[----:B--2---:R-:W-:-:S04]  /*a5d0*/  IADD3 R20, P0, R20, R12, RZ ;  /* 0x0000000c14147210 */ /* 0x004fc80007f1e0ff */
[----:B------:R-:W-:Y:S01]  /*a5e0*/  IADD3.X R21, R13, R21, R209, P0, !PT ;  /* 0x000000150d157210 */ /* 0x000fe200007fe4d1 */
[----:B------:R-:W-:Y:S08]  /*a5f0*/  @P1 BRA `(.L_x_31) ;  /* 0x0000000000041947 */ /* 0x000ff00003800000 */
[----:B-1----:R0:W5:Y:S02]  /*a600*/  LDG.E.U8 R201, desc[UR52][R20.64] ;  /* 0x0000003414c97981 */ /* 0x002164000c1e1100 */
.L_x_31:
[----:B------:R-:W-:Y:S05]  /*a610*/  BSYNC B1 ;  /* 0x0000000000017941 */ /* 0x000fea0003800000 */
.L_x_30:
[----:B-----5:R-:W-:Y:S01]  /*a620*/  LOP3.LUT R14, R201, 0xffff, RZ, 0xc0, !PT ;  /* 0x0000ffffc90e7812 */ /* 0x020fe200078ec0ff */
[C---:B------:R-:W-:Y:S01]  /*a630*/  IMAD.SHL.U32 R210, R202.reuse, 0x8, RZ ;  /* 0x00000008cad27824 */ /* 0x040fe200078e00ff */
[----:B------:R-:W-:Y:S01]  /*a640*/  SHF.L.U64.HI R211, R202, 0x3, R203 ;  /* 0x00000003cad37819 */ /* 0x000fe200000102cb */
[----:B------:R-:W-:Y:S01]  /*a650*/  BSSY B1, `(.L_x_32) ;  /* 0x0000013000017945 */ /* 0x000fe20003800000 */
[----:B------:R-:W-:Y:S02]  /*a660*/  PRMT R14, R14, 0x8880, RZ ;  /* 0x000088800e0e7816 */ /* 0x000fe400000000ff */
[----:B------:R-:W-:Y:S01]  /*a670*/  ISETP.GE.AND P2, PT, R3, 0x9, PT ;  /* 0x000000090300780c */ /* 0x000fe20003f46270 */
[----:B------:R-:W-:-:S03]  /*a680*/  IMAD.WIDE.U32 R212, R15, R202, R210 ;  /* 0x000000ca0fd47225 */ /* 0x000fc600078e00d2 */
[----:B------:R-:W-:Y:S01]  /*a690*/  ISETP.LT.OR P0, PT, R0, 0x1, !P2 ;  /* 0x000000010000780c */ /* 0x000fe20005701670 */
[----:B------:R-:W-:Y:S01]  /*a6a0*/  IMAD R19, R14, R23, RZ ;  /* 0x000000170e137224 */ /* 0x000fe200078e02ff */
[----:B------:R-:W-:Y:S01]  /*a6b0*/  IADD3 R14, P5, P6, R206, R12, R212 ;  /* 0x0000000cce0e7210 */ /* 0x000fe20007ebe0d4 */
[----:B------:R-:W-:Y:S01]  /*a6c0*/  IMAD.IADD R22, R209, 0x1, R213 ;  /* 0x00000001d1167824 */ /* 0x000fe200078e02d5 */
[----:B------:R-:W-:Y:S01]  /*a6d0*/  IADD3 R209, P4, R15, 0x80, RZ ;  /* 0x000000800fd17810 */ /* 0x000fe20007f9e0ff */
[----:B------:R-:W-:-:S03]  /*a6e0*/  @!P1 IMAD R215, R192, R200, R19 ;  /* 0x000000c8c0d79224 */ /* 0x000fc600078e0213 */
[----:B------:R-:W-:Y:S02]  /*a6f0*/  IADD3.X R15, R205, R13, R22, P5, P6 ;  /* 0x0000000dcd0f7210 */ /* 0x000fe40002fec416 */
[----:B------:R2:W-:Y:S01]  /*a700*/  @!P1 STG.E.U8 desc[UR52][R4.64], R215 ;  /* 0x000000d704009986 */ /* 0x0005e2000c101134 */
[C---:B------:R-:W-:Y:S02]  /*a710*/  ISETP.LT.OR P1, PT, R0.reuse, 0x2, !P3 ;  /* 0x000000020000780c */ /* 0x040fe40005f21670 */
[C---:B------:R-:W-:Y:S02]  /*a720*/  ISETP.LT.OR P5, PT, R0.reuse, 0x2, !P2 ;  /* 0x000000020000780c */ /* 0x040fe400057a1670 */
[----:B------:R-:W-:-:S09]  /*a730*/  ISETP.LT.OR P6, PT, R0, 0x9, !P3 ;  /* 0x000000090000780c */ /* 0x000fd20005fc1670 */
[----:B--2---:R-:W-:Y:S05]  /*a740*/  @P1 BRA `(.L_x_33) ;  /* 0x00000000000c1947 */ /* 0x004fea0003800000 */
[----:B-1----:R-:W2:Y:S02]  /*a750*/  LDG.E.U8 R201, desc[UR52][R20.64+0x1] ;  /* 0x0000013414c97981 */ /* 0x002ea4000c1e1100 */
[----:B--2---:R-:W-:-:S05]  /*a760*/  PRMT R22, R201, 0x8880, RZ ;  /* 0x00008880c9167816 */ /* 0x004fca00000000ff */
[----:B------:R-:W-:-:S07]  /*a770*/  IMAD R19, R22, R23, RZ ;  /* 0x0000001716137224 */ /* 0x000fce00078e02ff */
.L_x_33:
[----:B------:R-:W-:Y:S05]  /*a780*/  BSYNC B1 ;  /* 0x0000000000017941 */ /* 0x000fea0003800000 */
.L_x_32:
[----:B------:R-:W-:Y:S01]  /*a790*/  @!P1 IMAD R193, R193, R200, R19 ;  /* 0x000000c8c1c19224 */ /* 0x000fe200078e0213 */
[----:B------:R-:W-:Y:S04]  /*a7a0*/  BSSY B1, `(.L_x_34) ;  /* 0x0000006000017945 */ /* 0x000fe80003800000 */
[----:B------:R2:W-:Y:S01]  /*a7b0*/  @!P1 STG.E.U8 desc[UR52][R4.64+0x1], R193 ;  /* 0x000001c104009986 */ /* 0x0005e2000c101134 */
[----:B------:R-:W-:Y:S05]  /*a7c0*/  @P0 BRA `(.L_x_35) ;  /* 0x00000000000c0947 */ /* 0x000fea0003800000 */
[----:B-1----:R-:W3:Y:S02]  /*a7d0*/  LDG.E.U8 R201, desc[UR52][R14.64] ;  /* 0x000000340ec97981 */ /* 0x002ee4000c1e1100 */
[----:B---3--:R-:W-:-:S05]  /*a7e0*/  PRMT R22, R201, 0x8880, RZ ;  /* 0x00008880c9167816 */ /* 0x008fca00000000ff */
[----:B------:R-:W-:-:S07]  /*a7f0*/  IMAD R19, R22, R23, RZ ;  /* 0x0000001716137224 */ /* 0x000fce00078e02ff */
.L_x_35:
[----:B------:R-:W-:Y:S05]  /*a800*/  BSYNC B1 ;  /* 0x0000000000017941 */ /* 0x000fea0003800000 */
.L_x_34:
[----:B--2---:R-:W-:Y:S01]  /*a810*/  @!P0 IMAD R193, R194, R200, R19 ;  /* 0x000000c8c2c18224 */ /* 0x004fe200078e0213 */
[----:B------:R-:W-:Y:S04]  /*a820*/  BSSY B1, `(.L_x_36) ;  /* 0x0000006000017945 */ /* 0x000fe80003800000 */
[----:B------:R2:W-:Y:S01]  /*a830*/  @!P0 STG.E.U8 desc[UR52][R6.64], R193 ;  /* 0x000000c106008986 */ /* 0x0005e2000c101134 */
[----:B------:R-:W-:Y:S05]  /*a840*/  @P5 BRA `(.L_x_37) ;  /* 0x00000000000c5947 */ /* 0x000fea0003800000 */
[----:B-1----:R-:W3:Y:S02]  /*a850*/  LDG.E.U8 R201, desc[UR52][R14.64+0x1] ;  /* 0x000001340ec97981 */ /* 0x002ee4000c1e1100 */
[----:B---3--:R-:W-:-:S05]  /*a860*/  PRMT R22, R201, 0x8880, RZ ;  /* 0x00008880c9167816 */ /* 0x008fca00000000ff */
[----:B------:R-:W-:-:S07]  /*a870*/  IMAD R19, R22, R23, RZ ;  /* 0x0000001716137224 */ /* 0x000fce00078e02ff */
.L_x_37:
[----:B------:R-:W-:Y:S05]  /*a880*/  BSYNC B1 ;  /* 0x0000000000017941 */ /* 0x000fea0003800000 */
.L_x_36:
[----:B------:R-:W-:Y:S01]  /*a890*/  @!P5 IMAD R195, R195, R200, R19 ;  /* 0x000000c8c3c3d224 */ /* 0x000fe200078e0213 */
[----:B------:R-:W-:Y:S01]  /*a8a0*/  BSSY B1, `(.L_x_38) ;  /* 0x0000007000017945 */ /* 0x000fe20003800000 */
[----:B------:R-:W-:-:S03]  /*a8b0*/  IMAD.WIDE.U32 R210, R209, R202, R210 ;  /* 0x000000cad1d27225 */ /* 0x000fc600078e00d2 */
[----:B------:R3:W-:Y:S01]  /*a8c0*/  @!P5 STG.E.U8 desc[UR52][R6.64+0x1], R195 ;  /* 0x000001c30600d986 */ /* 0x0007e2000c101134 */
[----:B------:R-:W-:Y:S05]  /*a8d0*/  @P6 BRA `(.L_x_39) ;  /* 0x00000000000c6947 */ /* 0x000fea0003800000 */
[----:B-1----:R-:W4:Y:S02]  /*a8e0*/  LDG.E.U8 R201, desc[UR52][R20.64+0x8] ;  /* 0x0000083414c97981 */ /* 0x002f24000c1e1100 */
[----:B----4-:R-:W-:-:S05]  /*a8f0*/  PRMT R22, R201, 0x8880, RZ ;  /* 0x00008880c9167816 */ /* 0x010fca00000000ff */
[----:B------:R-:W-:-:S07]  /*a900*/  IMAD R19, R22, R23, RZ ;  /* 0x0000001716137224 */ /* 0x000fce00078e02ff */
.L_x_39:
[----:B------:R-:W-:Y:S05]  /*a910*/  BSYNC B1 ;  /* 0x0000000000017941 */ /* 0x000fea0003800000 */
.L_x_38:
[----:B------:R-:W-:Y:S01]  /*a920*/  ISETP.LT.OR P5, PT, R0, 0xa, !P3 ;  /* 0x0000000a0000780c */ /* 0x000fe20005fa1670 */
[----:B--2---:R-:W-:Y:S01]  /*a930*/  @!P6 IMAD R193, R196, R200, R19 ;  /* 0x000000c8c4c1e224 */ /* 0x004fe200078e0213 */
[----:B------:R-:W-:Y:S01]  /*a940*/  BSSY B1, `(.L_x_40) ;  /* 0x000000b000017945 */ /* 0x000fe20003800000 */
[----:B---3--:R-:W-:Y:S01]  /*a950*/  IMAD.X R195, RZ, RZ, UR13, P4 ;  /* 0x0000000dffc37e24 */ /* 0x008fe2000a0e06ff */
[----:B------:R-:W-:Y:S02]  /*a960*/  IADD3 R206, P1, P0, R206, R12, R210 ;  /* 0x0000000ccece7210 */ /* 0x000fe4000783e0d2 */
[----:B------:R2:W-:Y:S01]  /*a970*/  @!P6 STG.E.U8 desc[UR52][R4.64+0x8], R193 ;  /* 0x000008c10400e986 */ /* 0x0005e2000c101134 */
[C---:B------:R-:W-:Y:S01]  /*a980*/  ISETP.LT.OR P6, PT, R0.reuse, 0x9, !P2 ;  /* 0x000000090000780c */ /* 0x040fe200057c1670 */
[----:B------:R-:W-:Y:S01]  /*a990*/  IMAD R192, R195, R202, RZ ;  /* 0x000000cac3c07224 */ /* 0x000fe200078e02ff */
[----:B------:R-:W-:-:S04]  /*a9a0*/  ISETP.LT.OR P4, PT, R0, 0xa, !P2 ;  /* 0x0000000a0000780c */ /* 0x000fc80005781670 */
[----:B------:R-:W-:Y:S09]  /*a9b0*/  @P5 BRA `(.L_x_41) ;  /* 0x00000000000c5947 */ /* 0x000ff20003800000 */
[----:B-1----:R-:W3:Y:S02]  /*a9c0*/  LDG.E.U8 R201, desc[UR52][R20.64+0x9] ;  /* 0x0000093414c97981 */ /* 0x002ee4000c1e1100 */
[----:B---3--:R-:W-:-:S05]  /*a9d0*/  PRMT R22, R201, 0x8880, RZ ;  /* 0x00008880c9167816 */ /* 0x008fca00000000ff */
[----:B------:R-:W-:-:S07]  /*a9e0*/  IMAD R19, R22, R23, RZ ;  /* 0x0000001716137224 */ /* 0x000fce00078e02ff */
.L_x_41:
[----:B------:R-:W-:Y:S05]  /*a9f0*/  BSYNC B1 ;  /* 0x0000000000017941 */ /* 0x000fea0003800000 */
.L_x_40:
[----:B------:R-:W-:Y:S01]  /*aa00*/  @!P5 IMAD R197, R197, R200, R19 ;  /* 0x000000c8c5c5d224 */ /* 0x000fe200078e0213 */
[----:B------:R-:W-:Y:S01]  /*aa10*/  BSSY B1, `(.L_x_42) ;  /* 0x0000007000017945 */ /* 0x000fe20003800000 */
[----:B------:R-:W-:-:S03]  /*aa20*/  IMAD R195, R209, R203, R192 ;  /* 0x000000cbd1c37224 */ /* 0x000fc600078e02c0 */
[----:B------:R3:W-:Y:S01]  /*aa30*/  @!P5 STG.E.U8 desc[UR52][R4.64+0x9], R197 ;  /* 0x000009c50400d986 */ /* 0x0007e2000c101134 */
[----:B------:R-:W-:Y:S05]  /*aa40*/  @P6 BRA `(.L_x_43) ;  /* 0x00000000000c6947 */ /* 0x000fea0003800000 */
[----:B-1----:R-:W4:Y:S02]  /*aa50*/  LDG.E.U8 R201, desc[UR52][R14.64+0x8] ;  /* 0x000008340ec97981 */ /* 0x002f24000c1e1100 */
[----:B----4-:R-:W-:-:S05]  /*aa60*/  PRMT R22, R201, 0x8880, RZ ;  /* 0x00008880c9167816 */ /* 0x010fca00000000ff */
[----:B------:R-:W-:-:S07]  /*aa70*/  IMAD R19, R22, R23, RZ ;  /* 0x0000001716137224 */ /* 0x000fce00078e02ff */
.L_x_43:
[----:B------:R-:W-:Y:S05]  /*aa80*/  BSYNC B1 ;  /* 0x0000000000017941 */ /* 0x000fea0003800000 */
.L_x_42:
[----:B--2---:R-:W-:Y:S01]  /*aa90*/  @!P6 IMAD R193, R198, R200, R19 ;  /* 0x000000c8c6c1e224 */ /* 0x004fe200078e0213 */
[----:B------:R-:W-:Y:S01]  /*aaa0*/  BSSY B1, `(.L_x_44) ;  /* 0x0000008000017945 */ /* 0x000fe20003800000 */
[----:B------:R-:W-:Y:S02]  /*aab0*/  IMAD.IADD R210, R195, 0x1, R211 ;  /* 0x00000001c3d27824 */ /* 0x000fe400078e02d3 */
[----:B------:R-:W-:Y:S01]  /*aac0*/  IMAD.WIDE.U32 R202, R209, R202, R204 ;  /* 0x000000cad1ca7225 */ /* 0x000fe200078e00cc */
[----:B------:R2:W-:Y:S01]  /*aad0*/  @!P6 STG.E.U8 desc[UR52][R6.64+0x8], R193 ;  /* 0x000008c10600e986 */ /* 0x0005e2000c101134 */
[----:B------:R-:W-:Y:S05]  /*aae0*/  @P4 BRA `(.L_x_45) ;  /* 0x00000000000c4947 */ /* 0x000fea0003800000 */
[----:B-1----:R-:W4:Y:S02]  /*aaf0*/  LDG.E.U8 R201, desc[UR52][R14.64+0x9] ;  /* 0x000009340ec97981 */ /* 0x002f24000c1e1100 */
[----:B----4-:R-:W-:-:S05]  /*ab00*/  PRMT R22, R201, 0x8880, RZ ;  /* 0x00008880c9167816 */ /* 0x010fca00000000ff */
[----:B------:R-:W-:-:S07]  /*ab10*/  IMAD R19, R22, R23, RZ ;  /* 0x0000001716137224 */ /* 0x000fce00078e02ff */
.L_x_45:
[----:B------:R-:W-:Y:S05]  /*ab20*/  BSYNC B1 ;  /* 0x0000000000017941 */ /* 0x000fea0003800000 */
.L_x_44:
[----:B------:R-:W-:Y:S01]  /*ab30*/  @!P4 IMAD R199, R199, R200, R19 ;  /* 0x000000c8c7c7c224 */ /* 0x000fe200078e0213 */
[----:B------:R-:W-:Y:S01]  /*ab40*/  IADD3.X R207, R205, R13, R210, P1, P0 ;  /* 0x0000000dcdcf7210 */ /* 0x000fe20000fe04d2 */
[----:B------:R-:W-:Y:S01]  /*ab50*/  BSSY B1, `(.L_x_46) ;  /* 0x000000d000017945 */ /* 0x000fe20003800000 */
[C---:B------:R-:W-:Y:S02]  /*ab60*/  ISETP.GE.AND P1, PT, R3.reuse, 0x81, PT ;  /* 0x000000810300780c */ /* 0x040fe40003f26270 */
[----:B------:R4:W-:Y:S01]  /*ab70*/  @!P4 STG.E.U8 desc[UR52][R6.64+0x9], R199 ;  /* 0x000009c70600c986 */ /* 0x0009e2000c101134 */
[----:B------:R-:W-:Y:S02]  /*ab80*/  IADD3 R12, P5, R202, R12, RZ ;  /* 0x0000000cca0c7210 */ /* 0x000fe40007fbe0ff */
[----:B------:R-:W-:Y:S02]  /*ab90*/  ISETP.LT.OR P4, PT, R0, 0x1, !P1 ;  /* 0x000000010000780c */ /* 0x000fe40004f81670 */
[----:B------:R-:W-:-:S02]  /*aba0*/  ISETP.GE.AND P0, PT, R3, 0x89, PT ;  /* 0x000000890300780c */ /* 0x000fc40003f06270 */
[----:B------:R-:W-:Y:S02]  /*abb0*/  IADD3.X R13, R13, R203, R195, P5, !PT ;  /* 0x000000cb0d0d7210 */ /* 0x000fe40002ffe4c3 */
[C---:B------:R-:W-:Y:S02]  /*abc0*/  ISETP.LT.OR P6, PT, R0.reuse, 0x2, !P1 ;  /* 0x000000020000780c */ /* 0x040fe40004fc1670 */
[----:B------:R-:W-:-:S05]  /*abd0*/  ISETP.LT.OR P5, PT, R0, 0x1, !P0 ;  /* 0x000000010000780c */ /* 0x000fca00047a1670 */
[----:B----4-:R-:W-:Y:S08]  /*abe0*/  @P4 BRA `(.L_x_47) ;  /* 0x00000000000c4947 */ /* 0x010ff00003800000 */
[----:B-1----:R-:W4:Y:S02]  /*abf0*/  LDG.E.U8 R201, desc[UR52][R12.64] ;  /* 0x000000340cc97981 */ /* 0x002f24000c1e1100 */
[----:B----4-:R-:W-:-:S05]  /*ac00*/  PRMT R22, R201, 0x8880, RZ ;  /* 0x00008880c9167816 */ /* 0x010fca00000000ff */
[----:B------:R-:W-:-:S07]  /*ac10*/  IMAD R19, R22, R23, RZ ;  /* 0x0000001716137224 */ /* 0x000fce00078e02ff */
.L_x_47:
[----:B------:R-:W-:Y:S05]  /*ac20*/  BSYNC B1 ;  /* 0x0000000000017941 */ /* 0x000fea0003800000 */
.L_x_46:
[----:B------:R-:W-:Y:S01]  /*ac30*/  @!P4 IMAD R3, R184, R200, R19 ;  /* 0x000000c8b803c224 */ /* 0x000fe200078e0213 */
[----:B------:R-:W-:Y:S04]  /*ac40*/  BSSY B1, `(.L_x_48) ;  /* 0x0000006000017945 */ /* 0x000fe80003800000 */
[----:B------:R4:W-:Y:S01]  /*ac50*/  @!P4 STG.E.U8 desc[UR52][R8.64], R3 ;  /* 0x000000030800c986 */ /* 0x0009e2000c101134 */
[----:B------:R-:W-:Y:S05]  /*ac60*/  @P6 BRA `(.L_x_49) ;  /* 0x00000000000c6947 */ /* 0x000fea0003800000 */
[----:B-1----:R-:W5:Y:S02]  /*ac70*/  LDG.E.U8 R201, desc[UR52][R12.64+0x1] ;  /* 0x000001340cc97981 */ /* 0x002f64000c1e1100 */
[----:B-----5:R-:W-:-:S05]  /*ac80*/  PRMT R22, R201, 0x8880, RZ ;  /* 0x00008880c9167816 */ /* 0x020fca00000000ff */
[----:B------:R-:W-:-:S07]  /*ac90*/  IMAD R19, R22, R23, RZ ;  /* 0x0000001716137224 */ /* 0x000fce00078e02ff */
.L_x_49:
[----:B------:R-:W-:Y:S05]  /*aca0*/  BSYNC B1 ;  /* 0x0000000000017941 */ /* 0x000fea0003800000 */
.L_x_48:
[----:B------:R-:W-:Y:S01]  /*acb0*/  @!P6 IMAD R185, R185, R200, R19 ;  /* 0x000000c8b9b9e224 */ /* 0x000fe200078e0213 */
[----:B------:R-:W-:Y:S04]  /*acc0*/  BSSY B1, `(.L_x_50) ;  /* 0x0000006000017945 */ /* 0x000fe80003800000 */
[----:B------:R0:W-:Y:S01]  /*acd0*/  @!P6 STG.E.U8 desc[UR52][R8.64+0x1], R185 ;  /* 0x000001b90800e986 */ /* 0x0001e2000c101134 */
[----:B------:R-:W-:Y:S05]  /*ace0*/  @P5 BRA `(.L_x_51) ;  /* 0x00000000000c5947 */ /* 0x000fea0003800000 */
[----:B-1----:R-:W5:Y:S02]  /*acf0*/  LDG.E.U8 R201, desc[UR52][R206.64] ;  /* 0x00000034cec97981 */ /* 0x002f64000c1e1100 */
[----:B-----5:R-:W-:-:S05]  /*ad00*/  PRMT R22, R201, 0x8880, RZ ;  /* 0x00008880c9167816 */ /* 0x020fca00000000ff */
[----:B------:R-:W-:-:S07]  /*ad10*/  IMAD R19, R22, R23, RZ ;  /* 0x0000001716137224 */ /* 0x000fce00078e02ff */
.L_x_51:
[----:B------:R-:W-:Y:S05]  /*ad20*/  BSYNC B1 ;  /* 0x0000000000017941 */ /* 0x000fea0003800000 */
.L_x_50:
[----:B------:R-:W-:Y:S01]  /*ad30*/  ISETP.LT.OR P4, PT, R0, 0x2, !P0 ;  /* 0x000000020000780c */ /* 0x000fe20004781670 */
[----:B----4-:R-:W-:Y:S01]  /*ad40*/  @!P5 IMAD R3, R186, R200, R19 ;  /* 0x000000c8ba03d224 */ /* 0x010fe200078e0213 */
[----:B------:R-:W-:Y:S01]  /*ad50*/  BSSY B1, `(.L_x_52) ;  /* 0x0000008000017945 */ /* 0x000fe20003800000 */
[----:B------:R-:W-:-:S03]  /*ad60*/  ISETP.LT.OR P6, PT, R0, 0x9, !P1 ;  /* 0x000000090000780c */ /* 0x000fc60004fc1670 */
[----:B------:R4:W-:Y:S01]  /*ad70*/  @!P5 STG.E.U8 desc[UR52][R10.64], R3 ;  /* 0x000000030a00d986 */ /* 0x0009e2000c101134 */
[----:B------:R-:W-:-:S06]  /*ad80*/  ISETP.LT.OR P5, PT, R0, 0xa, !P1 ;  /* 0x0000000a0000780c */ /* 0x000fcc0004fa1670 */
[----:B------:R-:W-:Y:S07]  /*ad90*/  @P4 BRA `(.L_x_53) ;  /* 0x00000000000c4947 */ /* 0x000fee0003800000 */
[----:B-1----:R-:W5:Y:S02]  /*ada0*/  LDG.E.U8 R201, desc[UR52][R206.64+0x1] ;  /* 0x00000134cec97981 */ /* 0x002f64000c1e1100 */
[----:B-----5:R-:W-:-:S05]  /*adb0*/  PRMT R22, R201, 0x8880, RZ ;  /* 0x00008880c9167816 */ /* 0x020fca00000000ff */
[----:B------:R-:W-:-:S07]  /*adc0*/  IMAD R19, R22, R23, RZ ;  /* 0x0000001716137224 */ /* 0x000fce00078e02ff */
.L_x_53:
[----:B------:R-:W-:Y:S05]  /*add0*/  BSYNC B1 ;  /* 0x0000000000017941 */ /* 0x000fea0003800000 */
.L_x_52:
[----:B------:R-:W-:Y:S01]  /*ade0*/  @!P4 IMAD R187, R187, R200, R19 ;  /* 0x000000c8bbbbc224 */ /* 0x000fe200078e0213 */
[----:B------:R-:W-:Y:S04]  /*adf0*/  BSSY B1, `(.L_x_54) ;  /* 0x0000006000017945 */ /* 0x000fe80003800000 */
[----:B------:R0:W-:Y:S01]  /*ae00*/  @!P4 STG.E.U8 desc[UR52][R10.64+0x1], R187 ;  /* 0x000001bb0a00c986 */ /* 0x0001e2000c101134 */
[----:B------:R-:W-:Y:S05]  /*ae10*/  @P6 BRA `(.L_x_55) ;  /* 0x00000000000c6947 */ /* 0x000fea0003800000 */
[----:B-1----:R-:W5:Y:S02]  /*ae20*/  LDG.E.U8 R201, desc[UR52][R12.64+0x8] ;  /* 0x000008340cc97981 */ /* 0x002f64000c1e1100 */
[----:B-----5:R-:W-:-:S05]  /*ae30*/  PRMT R22, R201, 0x8880, RZ ;  /* 0x00008880c9167816 */ /* 0x020fca00000000ff */
[----:B------:R-:W-:-:S07]  /*ae40*/  IMAD R19, R22, R23, RZ ;  /* 0x0000001716137224 */ /* 0x000fce00078e02ff */
.L_x_55:
[----:B------:R-:W-:Y:S05]  /*ae50*/  BSYNC B1 ;  /* 0x0000000000017941 */ /* 0x000fea0003800000 */
.L_x_54:
[----:B----4-:R-:W-:Y:S01]  /*ae60*/  @!P6 IMAD R3, R188, R200, R19 ;  /* 0x000000c8bc03e224 */ /* 0x010fe200078e0213 */
[----:B------:R-:W-:Y:S04]  /*ae70*/  BSSY B1, `(.L_x_56) ;  /* 0x0000006000017945 */ /* 0x000fe80003800000 */
[----:B------:R4:W-:Y:S01]  /*ae80*/  @!P6 STG.E.U8 desc[UR52][R8.64+0x8], R3 ;  /* 0x000008030800e986 */ /* 0x0009e2000c101134 */
[----:B------:R-:W-:Y:S05]  /*ae90*/  @P5 BRA `(.L_x_57) ;  /* 0x00000000000c5947 */ /* 0x000fea0003800000 */
[----:B-1----:R-:W5:Y:S02]  /*aea0*/  LDG.E.U8 R201, desc[UR52][R12.64+0x9] ;  /* 0x000009340cc97981 */ /* 0x002f64000c1e1100 */
[----:B-----5:R-:W-:-:S05]  /*aeb0*/  PRMT R22, R201, 0x8880, RZ ;  /* 0x00008880c9167816 */ /* 0x020fca00000000ff */
[----:B------:R-:W-:-:S07]  /*aec0*/  IMAD R19, R22, R23, RZ ;  /* 0x0000001716137224 */ /* 0x000fce00078e02ff */
.L_x_57:
[----:B------:R-:W-:Y:S05]  /*aed0*/  BSYNC B1 ;  /* 0x0000000000017941 */ /* 0x000fea0003800000 */
.L_x_56:
[C---:B------:R-:W-:Y:S01]  /*aee0*/  ISETP.LT.OR P4, PT, R0.reuse, 0x9, !P0 ;  /* 0x000000090000780c */ /* 0x040fe20004781670 */
[----:B------:R-:W-:Y:S01]  /*aef0*/  @!P5 IMAD R189, R189, R200, R19 ;  /* 0x000000c8bdbdd224 */ /* 0x000fe200078e0213 */
        /* <DEDUP_REMOVED lines=8> */
.L_x_59:
[----:B------:R-:W-:Y:S05]  /*af80*/  BSYNC B1 ;  /* 0x0000000000017941 */ /* 0x000fea0003800000 */
.L_x_58:
[----:B----4-:R-:W-:Y:S01]  /*af90*/  @!P4 IMAD R3, R190, R200, R19 ;  /* 0x000000c8be03c224 */ /* 0x010fe200078e0213 */
[----:B------:R-:W-:Y:S04]  /*afa0*/  BSSY B1, `(.L_x_60) ;  /* 0x0000006000017945 */ /* 0x000fe80003800000 */
[----:B------:R4:W-:Y:S01]  /*afb0*/  @!P4 STG.E.U8 desc[UR52][R10.64+0x8], R3 ;  /* 0x000008030a00c986 */ /* 0x0009e2000c101134 */
[----:B------:R-:W-:Y:S05]  /*afc0*/  @P6 BRA `(.L_x_61) ;  /* 0x00000000000c6947 */ /* 0x000fea0003800000 */
[----:B-1----:R-:W5:Y:S02]  /*afd0*/  LDG.E.U8 R201, desc[UR52][R206.64+0x9] ;  /* 0x00000934cec97981 */ /* 0x002f64000c1e1100 */
[----:B-----5:R-:W-:-:S05]  /*afe0*/  PRMT R22, R201, 0x8880, RZ ;  /* 0x00008880c9167816 */ /* 0x020fca00000000ff */
[----:B------:R-:W-:-:S07]  /*aff0*/  IMAD R19, R22, R23, RZ ;  /* 0x0000001716137224 */ /* 0x000fce00078e02ff */
.L_x_61:
[----:B------:R-:W-:Y:S05]  /*b000*/  BSYNC B1 ;  /* 0x0000000000017941 */ /* 0x000fea0003800000 */
.L_x_60:
[----:B------:R-:W-:Y:S01]  /*b010*/  @!P6 IMAD R191, R191, R200, R19 ;  /* 0x000000c8bfbfe224 */ /* 0x000fe200078e0213 */
[----:B------:R-:W-:Y:S04]  /*b020*/  BSSY B1, `(.L_x_62) ;  /* 0x0000006000017945 */ /* 0x000fe80003800000 */
[----:B------:R0:W-:Y:S01]  /*b030*/  @!P6 STG.E.U8 desc[UR52][R10.64+0x9], R191 ;  /* 0x000009bf0a00e986 */ /* 0x0001e2000c101134 */
[----:B------:R-:W-:Y:S05]  /*b040*/  @P5 BRA `(.L_x_63) ;  /* 0x00000000000c5947 */ /* 0x000fea0003800000 */
[----:B-1----:R-:W5:Y:S02]  /*b050*/  LDG.E.U8 R201, desc[UR52][R20.64+0x10] ;  /* 0x0000103414c97981 */ /* 0x002f64000c1e1100 */
[----:B-----5:R-:W-:-:S05]  /*b060*/  PRMT R22, R201, 0x8880, RZ ;  /* 0x00008880c9167816 */ /* 0x020fca00000000ff */
[----:B------:R-:W-:-:S07]  /*b070*/  IMAD R19, R22, R23, RZ ;  /* 0x0000001716137224 */ /* 0x000fce00078e02ff */
.L_x_63:
[----:B------:R-:W-:Y:S05]  /*b080*/  BSYNC B1 ;  /* 0x0000000000017941 */ /* 0x000fea0003800000 */
.L_x_62:
        /* <DEDUP_REMOVED lines=10> */
.L_x_65:
[----:B------:R-:W-:Y:S05]  /*b130*/  BSYNC B1 ;  /* 0x0000000000017941 */ /* 0x000fea0003800000 */
.L_x_64:
[----:B------:R-:W-:Y:S01]  /*b140*/  @!P4 IMAD R177, R177, R200, R19 ;  /* 0x000000c8b1b1c224 */ /* 0x000fe200078e0213 */
[----:B------:R-:W-:Y:S04]  /*b150*/  BSSY B1, `(.L_x_66) ;  /* 0x0000006000017945 */ /* 0x000fe80003800000 */
[----:B------:R0:W-:Y:S01]  /*b160*/  @!P4 STG.E.U8 desc[UR52][R4.64+0x11], R177 ;  /* 0x000011b10400c986 */ /* 0x0001e2000c101134 */
[----:B------:R-:W-:Y:S05]  /*b170*/  @P6 BRA `(.L_x_67) ;  /* 0x00000000000c6947 */ /* 0x000fea0003800000 */
[----:B-1----:R-:W5:Y:S02]  /*b180*/  LDG.E.U8 R201, desc[UR52][R14.64+0x10] ;  /* 0x000010340ec97981 */ /* 0x002f64000c1e1100 */
[----:B-----5:R-:W-:-:S05]  /*b190*/  PRMT R22, R201, 0x8880, RZ ;  /* 0x00008880c9167816 */ /* 0x020fca00000000ff */
[----:B------:R-:W-:-:S07]  /*b1a0*/  IMAD R19, R22, R23, RZ ;  /* 0x0000001716137224 */ /* 0x000fce00078e02ff */
.L_x_67:
[----:B------:R-:W-:Y:S05]  /*b1b0*/  BSYNC B1 ;  /* 0x0000000000017941 */ /* 0x000fea0003800000 */
.L_x_66:
[----:B----4-:R-:W-:Y:S01]  /*b1c0*/  @!P6 IMAD R3, R178, R200, R19 ;  /* 0x000000c8b203e224 */ /* 0x010fe200078e0213 */
[----:B------:R-:W-:Y:S04]  /*b1d0*/  BSSY B1, `(.L_x_68) ;  /* 0x0000006000017945 */ /* 0x000fe80003800000 */
[----:B------:R4:W-:Y:S01]  /*b1e0*/  @!P6 STG.E.U8 desc[UR52][R6.64+0x10], R3 ;  /* 0x000010030600e986 */ /* 0x0009e2000c101134 */
[----:B------:R-:W-:Y:S05]  /*b1f0*/  @P5 BRA `(.L_x_69) ;  /* 0x00000000000c5947 */ /* 0x000fea0003800000 */
[----:B-1----:R-:W5:Y:S02]  /*b200*/  LDG.E.U8 R201, desc[UR52][R14.64+0x11] ;  /* 0x000011340ec97981 */ /* 0x002f64000c1e1100 */
[----:B-----5:R-:W-:-:S05]  /*b210*/  PRMT R22, R201, 0x8880, RZ ;  /* 0x00008880c9167816 */ /* 0x020fca00000000ff */
[----:B------:R-:W-:-:S07]  /*b220*/  IMAD R19, R22, R23, RZ ;  /* 0x0000001716137224 */ /* 0x000fce00078e02ff */
.L_x_69:
[----:B------:R-:W-:Y:S05]  /*b230*/  BSYNC B1 ;  /* 0x0000000000017941 */ /* 0x000fea0003800000 */
.L_x_68:
        /* <DEDUP_REMOVED lines=10> */
.L_x_71:
[----:B------:R-:W-:Y:S05]  /*b2e0*/  BSYNC B1 ;  /* 0x0000000000017941 */ /* 0x000fea0003800000 */
.L_x_70:
[----:B----4-:R-:W-:Y:S01]  /*b2f0*/  @!P4 IMAD R3, R180, R200, R19 ;  /* 0x000000c8b403c224 */ /* 0x010fe200078e0213 */
[----:B------:R-:W-:Y:S04]  /*b300*/  BSSY B1, `(.L_x_72) ;  /* 0x0000006000017945 */ /* 0x000fe80003800000 */
[----:B------:R4:W-:Y:S01]  /*b310*/  @!P4 STG.E.U8 desc[UR52][R4.64+0x18], R3 ;  /* 0x000018030400c986 */ /* 0x0009e2000c101134 */
[----:B------:R-:W-:Y:S05]  /*b320*/  @P6 BRA `(.L_x_73) ;  /* 0x00000000000c6947 */ /* 0x000fea0003800000 */
[----:B-1----:R-:W5:Y:S02]  /*b330*/  LDG.E.U8 R201, desc[UR52][R20.64+0x19] ;  /* 0x0000193414c97981 */ /* 0x002f64000c1e1100 */
[----:B-----5:R-:W-:-:S05]  /*b340*/  PRMT R22, R201, 0x8880, RZ ;  /* 0x00008880c9167816 */ /* 0x020fca00000000ff */
[----:B------:R-:W-:-:S07]  /*b350*/  IMAD R19, R22, R23, RZ ;  /* 0x0000001716137224 */ /* 0x000fce00078e02ff */
.L_x_73:
[----:B------:R-:W-:Y:S05]  /*b360*/  BSYNC B1 ;  /* 0x0000000000017941 */ /* 0x000fea0003800000 */
.L_x_72:
[----:B------:R-:W-:Y:S01]  /*b370*/  @!P6 IMAD R181, R181, R200, R19 ;  /* 0x000000c8b5b5e224 */ /* 0x000fe200078e0213 */
[----:B------:R-:W-:Y:S04]  /*b380*/  BSSY B1, `(.L_x_74) ;  /* 0x0000006000017945 */ /* 0x000fe80003800000 */
[----:B------:R0:W-:Y:S01]  /*b390*/  @!P6 STG.E.U8 desc[UR52][R4.64+0x19], R181 ;  /* 0x000019b50400e986 */ /* 0x0001e2000c101134 */
[----:B------:R-:W-:Y:S05]  /*b3a0*/  @P5 BRA `(.L_x_75) ;  /* 0x00000000000c5947 */ /* 0x000fea0003800000 */
[----:B-1----:R-:W5:Y:S02]  /*b3b0*/  LDG.E.U8 R201, desc[UR52][R14.64+0x18] ;  /* 0x000018340ec97981 */ /* 0x002f64000c1e1100 */
[----:B-----5:R-:W-:-:S05]  /*b3c0*/  PRMT R22, R201, 0x8880, RZ ;  /* 0x00008880c9167816 */ /* 0x020fca00000000ff */
[----:B------:R-:W-:-:S07]  /*b3d0*/  IMAD R19, R22, R23, RZ ;  /* 0x0000001716137224 */ /* 0x000fce00078e02ff */
.L_x_75:
[----:B------:R-:W-:Y:S05]  /*b3e0*/  BSYNC B1 ;  /* 0x0000000000017941 */ /* 0x000fea0003800000 */
.L_x_74:
        /* <DEDUP_REMOVED lines=10> */
.L_x_77:
[----:B------:R-:W-:Y:S05]  /*b490*/  BSYNC B1 ;  /* 0x0000000000017941 */ /* 0x000fea0003800000 */
.L_x_76:
[----:B------:R-:W-:Y:S01]  /*b4a0*/  @!P4 IMAD R183, R183, R200, R19 ;  /* 0x000000c8b7b7c224 */ /* 0x000fe200078e0213 */
[----:B------:R-:W-:Y:S04]  /*b4b0*/  BSSY B1, `(.L_x_78) ;  /* 0x0000006000017945 */ /* 0x000fe80003800000 */
[----:B------:R0:W-:Y:S01]  /*b4c0*/  @!P4 STG.E.U8 desc[UR52][R6.64+0x19], R183 ;  /* 0x000019b70600c986 */ /* 0x0001e2000c101134 */
[----:B------:R-:W-:Y:S05]  /*b4d0*/  @P6 BRA `(.L_x_79) ;  /* 0x00000000000c6947 */ /* 0x000fea0003800000 */
[----:B-1----:R-:W5:Y:S02]  /*b4e0*/  LDG.E.U8 R201, desc[UR52][R12.64+0x10] ;  /* 0x000010340cc97981 */ /* 0x002f64000c1e1100 */
[----:B-----5:R-:W-:-:S05]  /*b4f0*/  PRMT R22, R201, 0x8880, RZ ;  /* 0x00008880c9167816 */ /* 0x020fca00000000ff */
[----:B------:R-:W-:-:S07]  /*b500*/  IMAD R19, R22, R23, RZ ;  /* 0x0000001716137224 */ /* 0x000fce00078e02ff */
.L_x_79:
[----:B------:R-:W-:Y:S05]  /*b510*/  BSYNC B1 ;  /* 0x0000000000017941 */ /* 0x000fea0003800000 */
.L_x_78:
[----:B----4-:R-:W-:Y:S01]  /*b520*/  @!P6 IMAD R3, R168, R200, R19 ;  /* 0x000000c8a803e224 */ /* 0x010fe200078e0213 */
[----:B------:R-:W-:Y:S04]  /*b530*/  BSSY B1, `(.L_x_80) ;  /* 0x0000006000017945 */ /* 0x000fe80003800000 */
[----:B------:R4:W-:Y:S01]  /*b540*/  @!P6 STG.E.U8 desc[UR52][R8.64+0x10], R3 ;  /* 0x000010030800e986 */ /* 0x0009e2000c101134 */
[----:B------:R-:W-:Y:S05]  /*b550*/  @P5 BRA `(.L_x_81) ;  /* 0x00000000000c5947 */ /* 0x000fea0003800000 */
[----:B-1----:R-:W5:Y:S02]  /*b560*/  LDG.E.U8 R201, desc[UR52][R12.64+0x11] ;  /* 0x000011340cc97981 */ /* 0x002f64000c1e1100 */
[----:B-----5:R-:W-:-:S05]  /*b570*/  PRMT R22, R201, 0x8880, RZ ;  /* 0x00008880c9167816 */ /* 0x020fca00000000ff */
[----:B------:R-:W-:-:S07]  /*b580*/  IMAD R19, R22, R23, RZ ;  /* 0x0000001716137224 */ /* 0x000fce00078e02ff */
.L_x_81:
[----:B------:R-:W-:Y:S05]  /*b590*/  BSYNC B1 ;  /* 0x0000000000017941 */ /* 0x000fea0003800000 */
.L_x_80:
        /* <DEDUP_REMOVED lines=10> */
.L_x_83:
[----:B------:R-:W-:Y:S05]  /*b640*/  BSYNC B1 ;  /* 0x0000000000017941 */ /* 0x000fea0003800000 */
.L_x_82:
[----:B----4-:R-:W-:Y:S01]  /*b650*/  @!P4 IMAD R3, R170, R200, R19 ;  /* 0x000000c8aa03c224 */ /* 0x010fe200078e0213 */
[----:B------:R-:W-:Y:S04]  /*b660*/  BSSY B1, `(.L_x_84) ;  /* 0x0000006000017945 */ /* 0x000fe80003800000 */
[----:B------:R4:W-:Y:S01]  /*b670*/  @!P4 STG.E.U8 desc[UR52][R10.64+0x10], R3 ;  /* 0x000010030a00c986 */ /* 0x0009e2000c101134 */
[----:B------:R-:W-:Y:S05]  /*b680*/  @P6 BRA `(.L_x_85) ;  /* 0x00000000000c6947 */ /* 0x000fea0003800000 */
[----:B-1----:R-:W5:Y:S02]  /*b690*/  LDG.E.U8 R201, desc[UR52][R206.64+0x11] ;  /* 0x00001134cec97981 */ /* 0x002f64000c1e1100 */
[----:B-----5:R-:W-:-:S05]  /*b6a0*/  PRMT R22, R201, 0x8880, RZ ;  /* 0x00008880c9167816 */ /* 0x020fca00000000ff */
[----:B------:R-:W-:-:S07]  /*b6b0*/  IMAD R19, R22, R23, RZ ;  /* 0x0000001716137224 */ /* 0x000fce00078e02ff */
.L_x_85:
[----:B------:R-:W-:Y:S05]  /*b6c0*/  BSYNC B1 ;  /* 0x0000000000017941 */ /* 0x000fea0003800000 */
.L_x_84:
[----:B------:R-:W-:Y:S01]  /*b6d0*/  @!P6 IMAD R171, R171, R200, R19 ;  /* 0x000000c8ababe224 */ /* 0x000fe200078e0213 */
[----:B------:R-:W-:Y:S04]  /*b6e0*/  BSSY B1, `(.L_x_86) ;  /* 0x0000006000017945 */ /* 0x000fe80003800000 */
[----:B------:R0:W-:Y:S01]  /*b6f0*/  @!P6 STG.E.U8 desc[UR52][R10.64+0x11], R171 ;  /* 0x000011ab0a00e986 */ /* 0x0001e2000c101134 */
[----:B------:R-:W-:Y:S05]  /*b700*/  @P5 BRA `(.L_x_87) ;  /* 0x00000000000c5947 */ /* 0x000fea0003800000 */
[----:B-1----:R-:W5:Y:S02]  /*b710*/  LDG.E.U8 R201, desc[UR52][R12.64+0x18] ;  /* 0x000018340cc97981 */ /* 0x002f64000c1e1100 */
[----:B-----5:R-:W-:-:S05]  /*b720*/  PRMT R22, R201, 0x8880, RZ ;  /* 0x00008880c9167816 */ /* 0x020fca00000000ff */
[----:B------:R-:W-:-:S07]  /*b730*/  IMAD R19, R22, R23, RZ ;  /* 0x0000001716137224 */ /* 0x000fce00078e02ff */
.L_x_87:
[----:B------:R-:W-:Y:S05]  /*b740*/  BSYNC B1 ;  /* 0x0000000000017941 */ /* 0x000fea0003800000 */
.L_x_86:
        /* <DEDUP_REMOVED lines=10> */
.L_x_89:
[----:B------:R-:W-:Y:S05]  /*b7f0*/  BSYNC B1 ;  /* 0x0000000000017941 */ /* 0x000fea0003800000 */
.L_x_88:
[----:B------:R-:W-:Y:S01]  /*b800*/  @!P4 IMAD R173, R173, R200, R19 ;  /* 0x000000c8adadc224 */ /* 0x000fe200078e0213 */
[----:B------:R-:W-:Y:S04]  /*b810*/  BSSY B1, `(.L_x_90) ;  /* 0x0000006000017945 */ /* 0x000fe80003800000 */
[----:B------:R0:W-:Y:S01]  /*b820*/  @!P4 STG.E.U8 desc[UR52][R8.64+0x19], R173 ;  /* 0x000019ad0800c986 */ /* 0x0001e2000c101134 */
[----:B------:R-:W-:Y:S05]  /*b830*/  @P6 BRA `(.L_x_91) ;  /* 0x00000000000c6947 */ /* 0x000fea0003800000 */
[----:B-1----:R-:W5:Y:S02]  /*b840*/  LDG.E.U8 R201, desc[UR52][R206.64+0x18] ;  /* 0x00001834cec97981 */ /* 0x002f64000c1e1100 */
[----:B-----5:R-:W-:-:S05]  /*b850*/  PRMT R22, R201, 0x8880, RZ ;  /* 0x00008880c9167816 */ /* 0x020fca00000000ff */
[----:B------:R-:W-:-:S07]  /*b860*/  IMAD R19, R22, R23, RZ ;  /* 0x0000001716137224 */ /* 0x000fce00078e02ff */
.L_x_91:
[----:B------:R-:W-:Y:S05]  /*b870*/  BSYNC B1 ;  /* 0x0000000000017941 */ /* 0x000fea0003800000 */
.L_x_90:
[----:B----4-:R-:W-:Y:S01]  /*b880*/  @!P6 IMAD R3, R174, R200, R19 ;  /* 0x000000c8ae03e224 */ /* 0x010fe200078e0213 */
[----:B------:R-:W-:Y:S04]  /*b890*/  BSSY B1, `(.L_x_92) ;  /* 0x0000006000017945 */ /* 0x000fe80003800000 */
[----:B------:R4:W-:Y:S01]  /*b8a0*/  @!P6 STG.E.U8 desc[UR52][R10.64+0x18], R3 ;  /* 0x000018030a00e986 */ /* 0x0009e2000c101134 */
[----:B------:R-:W-:Y:S05]  /*b8b0*/  @P5 BRA `(.L_x_93) ;  /* 0x00000000000c5947 */ /* 0x000fea0003800000 */
[----:B-1----:R-:W5:Y:S02]  /*b8c0*/  LDG.E.U8 R201, desc[UR52][R206.64+0x19] ;  /* 0x00001934cec97981 */ /* 0x002f64000c1e1100 */
[----:B-----5:R-:W-:-:S05]  /*b8d0*/  PRMT R22, R201, 0x8880, RZ ;  /* 0x00008880c9167816 */ /* 0x020fca00000000ff */
[----:B------:R-:W-:-:S07]  /*b8e0*/  IMAD R19, R22, R23, RZ ;  /* 0x0000001716137224 */ /* 0x000fce00078e02ff */
.L_x_93:
[----:B------:R-:W-:Y:S05]  /*b8f0*/  BSYNC B1 ;  /* 0x0000000000017941 */ /* 0x000fea0003800000 */
.L_x_92:
        /* <DEDUP_REMOVED lines=10> */
.L_x_95:
[----:B------:R-:W-:Y:S05]  /*b9a0*/  BSYNC B1 ;  /* 0x0000000000017941 */ /* 0x000fea0003800000 */
.L_x_94:
[----:B----4-:R-:W-:Y:S01]  /*b9b0*/  @!P4 IMAD R3, R160, R200, R19 ;  /* 0x000000c8a003c224 */ /* 0x010fe200078e0213 */
[----:B------:R-:W-:Y:S04]  /*b9c0*/  BSSY B1, `(.L_x_96) ;  /* 0x0000006000017945 */ /* 0x000fe80003800000 */
[----:B------:R4:W-:Y:S01]  /*b9d0*/  @!P4 STG.E.U8 desc[UR52][R4.64+0x20], R3 ;  /* 0x000020030400c986 */ /* 0x0009e2000c101134 */
[----:B------:R-:W-:Y:S05]  /*b9e0*/  @P6 BRA `(.L_x_97) ;  /* 0x00000000000c6947 */ /* 0x000fea0003800000 */
[----:B-1----:R-:W5:Y:S02]  /*b9f0*/  LDG.E.U8 R201, desc[UR52][R20.64+0x21] ;  /* 0x0000213414c97981 */ /* 0x002f64000c1e1100 */
[----:B-----5:R-:W-:-:S05]  /*ba00*/  PRMT R22, R201, 0x8880, RZ ;  /* 0x00008880c9167816 */ /* 0x020fca00000000ff */
[----:B------:R-:W-:-:S07]  /*ba10*/  IMAD R19, R22, R23, RZ ;  /* 0x0000001716137224 */ /* 0x000fce00078e02ff */
.L_x_97:
[----:B------:R-:W-:Y:S05]  /*ba20*/  BSYNC B1 ;  /* 0x0000000000017941 */ /* 0x000fea0003800000 */
.L_x_96:
[----:B------:R-:W-:Y:S01]  /*ba30*/  @!P6 IMAD R161, R161, R200, R19 ;  /* 0x000000c8a1a1e224 */ /* 0x000fe200078e0213 */
[----:B------:R-:W-:Y:S04]  /*ba40*/  BSSY B1, `(.L_x_98) ;  /* 0x0000006000017945 */ /* 0x000fe80003800000 */
[----:B------:R0:W-:Y:S01]  /*ba50*/  @!P6 STG.E.U8 desc[UR52][R4.64+0x21], R161 ;  /* 0x000021a10400e986 */ /* 0x0001e2000c101134 */
[----:B------:R-:W-:Y:S05]  /*ba60*/  @P5 BRA `(.L_x_99) ;  /* 0x00000000000c5947 */ /* 0x000fea0003800000 */
[----:B-1----:R-:W5:Y:S02]  /*ba70*/  LDG.E.U8 R201, desc[UR52][R14.64+0x20] ;  /* 0x000020340ec97981 */ /* 0x002f64000c1e1100 */
[----:B-----5:R-:W-:-:S05]  /*ba80*/  PRMT R22, R201, 0x8880, RZ ;  /* 0x00008880c9167816 */ /* 0x020fca00000000ff */
[----:B------:R-:W-:-:S07]  /*ba90*/  IMAD R19, R22, R23, RZ ;  /* 0x0000001716137224 */ /* 0x000fce00078e02ff */
.L_x_99:
[----:B------:R-:W-:Y:S05]  /*baa0*/  BSYNC B1 ;  /* 0x0000000000017941 */ /* 0x000fea0003800000 */
.L_x_98:
        /* <DEDUP_REMOVED lines=10> */
.L_x_101:
[----:B------:R-:W-:Y:S05]  /*bb50*/  BSYNC B1 ;  /* 0x0000000000017941 */ /* 0x000fea0003800000 */
.L_x_100:
[----:B------:R-:W-:Y:S01]  /*bb60*/  @!P4 IMAD R163, R163, R200, R19 ;  /* 0x000000c8a3a3c224 */ /* 0x000fe200078e0213 */
[----:B------:R-:W-:Y:S04]  /*bb70*/  BSSY B1, `(.L_x_102) ;  /* 0x0000006000017945 */ /* 0x000fe80003800000 */
[----:B------:R0:W-:Y:S01]  /*bb80*/  @!P4 STG.E.U8 desc[UR52][R6.64+0x21], R163 ;  /* 0x000021a30600c986 */ /* 0x0001e2000c101134 */
[----:B------:R-:W-:Y:S05]  /*bb90*/  @P6 BRA `(.L_x_103) ;  /* 0x00000000000c6947 */ /* 0x000fea0003800000 */
[----:B-1----:R-:W5:Y:S02]  /*bba0*/  LDG.E.U8 R201, desc[UR52][R20.64+0x28] ;  /* 0x0000283414c97981 */ /* 0x002f64000c1e1100 */
[----:B-----5:R-:W-:-:S05]  /*bbb0*/  PRMT R22, R201, 0x8880, RZ ;  /* 0x00008880c9167816 */ /* 0x020fca00000000ff */
[----:B------:R-:W-:-:S07]  /*bbc0*/  IMAD R19, R22, R23, RZ ;  /* 0x0000001716137224 */ /* 0x000fce00078e02ff */
.L_x_103:
[----:B------:R-:W-:Y:S05]  /*bbd0*/  BSYNC B1 ;  /* 0x0000000000017941 */ /* 0x000fea0003800000 */
.L_x_102:
[----:B----4-:R-:W-:Y:S01]  /*bbe0*/  @!P6 IMAD R3, R164, R200, R19 ;  /* 0x000000c8a403e224 */ /* 0x010fe200078e0213 */
[----:B------:R-:W-:Y:S04]  /*bbf0*/  BSSY B1, `(.L_x_104) ;  /* 0x0000006000017945 */ /* 0x000fe80003800000 */
[----:B------:R4:W-:Y:S01]  /*bc00*/  @!P6 STG.E.U8 desc[UR52][R4.64+0x28], R3 ;  /* 0x000028030400e986 */ /* 0x0009e2000c101134 */
[----:B------:R-:W-:Y:S05]  /*bc10*/  @P5 BRA `(.L_x_105) ;  /* 0x00000000000c5947 */ /* 0x000fea0003800000 */
[----:B-1----:R-:W5:Y:S02]  /*bc20*/  LDG.E.U8 R201, desc[UR52][R20.64+0x29] ;  /* 0x0000293414c97981 */ /* 0x002f64000c1e1100 */
[----:B-----5:R-:W-:-:S05]  /*bc30*/  PRMT R22, R201, 0x8880, RZ ;  /* 0x00008880c9167816 */ /* 0x020fca00000000ff */
[----:B------:R-:W-:-:S07]  /*bc40*/  IMAD R19, R22, R23, RZ ;  /* 0x0000001716137224 */ /* 0x000fce00078e02ff */
.L_x_105:
[----:B------:R-:W-:Y:S05]  /*bc50*/  BSYNC B1 ;  /* 0x0000000000017941 */ /* 0x000fea0003800000 */
.L_x_104:
        /* <DEDUP_REMOVED lines=10> */
.L_x_107:
[----:B------:R-:W-:Y:S05]  /*bd00*/  BSYNC B1 ;  /* 0x0000000000017941 */ /* 0x000fea0003800000 */
.L_x_106:
[----:B----4-:R-:W-:Y:S01]  /*bd10*/  @!P4 IMAD R3, R166, R200, R19 ;  /* 0x000000c8a603c224 */ /* 0x010fe200078e0213 */
[----:B------:R-:W-:Y:S04]  /*bd20*/  BSSY B1, `(.L_x_108) ;  /* 0x0000006000017945 */ /* 0x000fe80003800000 */
[----:B------:R4:W-:Y:S01]  /*bd30*/  @!P4 STG.E.U8 desc[UR52][R6.64+0x28], R3 ;  /* 0x000028030600c986 */ /* 0x0009e2000c101134 */
[----:B------:R-:W-:Y:S05]  /*bd40*/  @P6 BRA `(.L_x_109) ;  /* 0x00000000000c6947 */ /* 0x000fea0003800000 */
[----:B-1----:R-:W5:Y:S02]  /*bd50*/  LDG.E.U8 R201, desc[UR52][R14.64+0x29] ;  /* 0x000029340ec97981 */ /* 0x002f64000c1e1100 */
[----:B-----5:R-:W-:-:S05]  /*bd60*/  PRMT R22, R201, 0x8880, RZ ;  /* 0x00008880c9167816 */ /* 0x020fca00000000ff */
[----:B------:R-:W-:-:S07]  /*bd70*/  IMAD R19, R22, R23, RZ ;  /* 0x0000001716137224 */ /* 0x000fce00078e02ff */
.L_x_109:
[----:B------:R-:W-:Y:S05]  /*bd80*/  BSYNC B1 ;  /* 0x0000000000017941 */ /* 0x000fea0003800000 */
.L_x_108:
[----:B------:R-:W-:Y:S01]  /*bd90*/  @!P6 IMAD R167, R167, R200, R19 ;  /* 0x000000c8a7a7e224 */ /* 0x000fe200078e0213 */
[----:B------:R-:W-:Y:S04]  /*bda0*/  BSSY B1, `(.L_x_110) ;  /* 0x0000006000017945 */ /* 0x000fe80003800000 */
[----:B------:R0:W-:Y:S01]  /*bdb0*/  @!P6 STG.E.U8 desc[UR52][R6.64+0x29], R167 ;  /* 0x000029a70600e986 */ /* 0x0001e2000c101134 */
[----:B------:R-:W-:Y:S05]  /*bdc0*/  @P5 BRA `(.L_x_111) ;  /* 0x00000000000c5947 */ /* 0x000fea0003800000 */
[----:B-1----:R-:W5:Y:S02]  /*bdd0*/  LDG.E.U8 R201, desc[UR52][R12.64+0x20] ;  /* 0x000020340cc97981 */ /* 0x002f64000c1e1100 */
[----:B-----5:R-:W-:-:S05]  /*bde0*/  PRMT R22, R201, 0x8880, RZ ;  /* 0x00008880c9167816 */ /* 0x020fca00000000ff */
[----:B------:R-:W-:-:S07]  /*bdf0*/  IMAD R19, R22, R23, RZ ;  /* 0x0000001716137224 */ /* 0x000fce00078e02ff */
.L_x_111:
[----:B------:R-:W-:Y:S05]  /*be00*/  BSYNC B1 ;  /* 0x0000000000017941 */ /* 0x000fea0003800000 */
.L_x_110:
        /* <DEDUP_REMOVED lines=10> */
.L_x_113:
[----:B------:R-:W-:Y:S05]  /*beb0*/  BSYNC B1 ;  /* 0x0000000000017941 */ /* 0x000fea0003800000 */
.L_x_112:
[----:B------:R-:W-:Y:S01]  /*bec0*/  @!P4 IMAD R153, R153, R200, R19 ;  /* 0x000000c89999c224 */ /* 0x000fe200078e0213 */
[----:B------:R-:W-:Y:S04]  /*bed0*/  BSSY B1, `(.L_x_114) ;  /* 0x0000006000017945 */ /* 0x000fe80003800000 */
[----:B------:R0:W-:Y:S01]  /*bee0*/  @!P4 STG.E.U8 desc[UR52][R8.64+0x21], R153 ;  /* 0x000021990800c986 */ /* 0x0001e2000c101134 */
[----:B------:R-:W-:Y:S05]  /*bef0*/  @P6 BRA `(.L_x_115) ;  /* 0x00000000000c6947 */ /* 0x000fea0003800000 */
[----:B-1----:R-:W5:Y:S02]  /*bf00*/  LDG.E.U8 R201, desc[UR52][R206.64+0x20] ;  /* 0x00002034cec97981 */ /* 0x002f64000c1e1100 */
[----:B-----5:R-:W-:-:S05]  /*bf10*/  PRMT R22, R201, 0x8880, RZ ;  /* 0x00008880c9167816 */ /* 0x020fca00000000ff */
[----:B------:R-:W-:-:S07]  /*bf20*/  IMAD R19, R22, R23, RZ ;  /* 0x0000001716137224 */ /* 0x000fce00078e02ff */
.L_x_115:
[----:B------:R-:W-:Y:S05]  /*bf30*/  BSYNC B1 ;  /* 0x0000000000017941 */ /* 0x000fea0003800000 */
.L_x_114:
[----:B----4-:R-:W-:Y:S01]  /*bf40*/  @!P6 IMAD R3, R154, R200, R19 ;  /* 0x000000c89a03e224 */ /* 0x010fe200078e0213 */
[----:B------:R-:W-:Y:S04]  /*bf50*/  BSSY B1, `(.L_x_116) ;  /* 0x0000006000017945 */ /* 0x000fe80003800000 */
[----:B------:R4:W-:Y:S01]  /*bf60*/  @!P6 STG.E.U8 desc[UR52][R10.64+0x20], R3 ;  /* 0x000020030a00e986 */ /* 0x0009e2000c101134 */
[----:B------:R-:W-:Y:S05]  /*bf70*/  @P5 BRA `(.L_x_117) ;  /* 0x00000000000c5947 */ /* 0x000fea0003800000 */
[----:B-1----:R-:W5:Y:S02]  /*bf80*/  LDG.E.U8 R201, desc[UR52][R206.64+0x21] ;  /* 0x00002134cec97981 */ /* 0x002f64000c1e1100 */
[----:B-----5:R-:W-:-:S05]  /*bf90*/  PRMT R22, R201, 0x8880, RZ ;  /* 0x00008880c9167816 */ /* 0x020fca00000000ff */
[----:B------:R-:W-:-:S07]  /*bfa0*/  IMAD R19, R22, R23, RZ ;  /* 0x0000001716137224 */ /* 0x000fce00078e02ff */
.L_x_117:
[----:B------:R-:W-:Y:S05]  /*bfb0*/  BSYNC B1 ;  /* 0x0000000000017941 */ /* 0x000fea0003800000 */
.L_x_116:
        /* <DEDUP_REMOVED lines=10> */
.L_x_119:
[----:B------:R-:W-:Y:S05]  /*c060*/  BSYNC B1 ;  /* 0x0000000000017941 */ /* 0x000fea0003800000 */
.L_x_118:
[----:B----4-:R-:W-:Y:S01]  /*c070*/  @!P4 IMAD R3, R156, R200, R19 ;  /* 0x000000c89c03c224 */ /* 0x010fe200078e0213 */
[----:B------:R-:W-:Y:S04]  /*c080*/  BSSY B1, `(.L_x_120) ;  /* 0x0000006000017945 */ /* 0x000fe80003800000 */
[----:B------:R4:W-:Y:S01]  /*c090*/  @!P4 STG.E.U8 desc[UR52][R8.64+0x28], R3 ;  /* 0x000028030800c986 */ /* 0x0009e2000c101134 */
[----:B------:R-:W-:Y:S05]  /*c0a0*/  @P6 BRA `(.L_x_121) ;  /* 0x00000000000c6947 */ /* 0x000fea0003800000 */
[----:B-1----:R-:W5:Y:S02]  /*c0b0*/  LDG.E.U8 R201, desc[UR52][R12.64+0x29] ;  /* 0x000029340cc97981 */ /* 0x002f64000c1e1100 */
[----:B-----5:R-:W-:-:S05]  /*c0c0*/  PRMT R22, R201, 0x8880, RZ ;  /* 0x00008880c9167816 */ /* 0x020fca00000000ff */
[----:B------:R-:W-:-:S07]  /*c0d0*/  IMAD R19, R22, R23, RZ ;  /* 0x0000001716137224 */ /* 0x000fce00078e02ff */
.L_x_121:
[----:B------:R-:W-:Y:S05]  /*c0e0*/  BSYNC B1 ;  /* 0x0000000000017941 */ /* 0x000fea0003800000 */
.L_x_120:
[----:B------:R-:W-:Y:S01]  /*c0f0*/  @!P6 IMAD R157, R157, R200, R19 ;  /* 0x000000c89d9de224 */ /* 0x000fe200078e0213 */
[----:B------:R-:W-:Y:S04]  /*c100*/  BSSY B1, `(.L_x_122) ;  /* 0x0000006000017945 */ /* 0x000fe80003800000 */
[----:B------:R0:W-:Y:S01]  /*c110*/  @!P6 STG.E.U8 desc[UR52][R8.64+0x29], R157 ;  /* 0x0000299d0800e986 */ /* 0x0001e2000c101134 */
[----:B------:R-:W-:Y:S05]  /*c120*/  @P5 BRA `(.L_x_123) ;  /* 0x00000000000c5947 */ /* 0x000fea0003800000 */
[----:B-1----:R-:W5:Y:S02]  /*c130*/  LDG.E.U8 R201, desc[UR52][R206.64+0x28] ;  /* 0x00002834cec97981 */ /* 0x002f64000c1e1100 */
[----:B-----5:R-:W-:-:S05]  /*c140*/  PRMT R22, R201, 0x8880, RZ ;  /* 0x00008880c9167816 */ /* 0x020fca00000000ff */
[----:B------:R-:W-:-:S07]  /*c150*/  IMAD R19, R22, R23, RZ ;  /* 0x0000001716137224 */ /* 0x000fce00078e02ff */
.L_x_123:
[----:B------:R-:W-:Y:S05]  /*c160*/  BSYNC B1 ;  /* 0x0000000000017941 */ /* 0x000fea0003800000 */
.L_x_122:
        /* <DEDUP_REMOVED lines=10> */
.L_x_125:
[----:B------:R-:W-:Y:S05]  /*c210*/  BSYNC B1 ;  /* 0x0000000000017941 */ /* 0x000fea0003800000 */
.L_x_124:
[----:B------:R-:W-:Y:S01]  /*c220*/  @!P4 IMAD R159, R159, R200, R19 ;  /* 0x000000c89f9fc224 */ /* 0x000fe200078e0213 */
[----:B------:R-:W-:Y:S04]  /*c230*/  BSSY B1, `(.L_x_126) ;  /* 0x0000006000017945 */ /* 0x000fe80003800000 */
[----:B------:R0:W-:Y:S01]  /*c240*/  @!P4 STG.E.U8 desc[UR52][R10.64+0x29], R159 ;  /* 0x0000299f0a00c986 */ /* 0x0001e2000c101134 */
[----:B------:R-:W-:Y:S05]  /*c250*/  @P6 BRA `(.L_x_127) ;  /* 0x00000000000c6947 */ /* 0x000fea0003800000 */
[----:B-1----:R-:W5:Y:S02]  /*c260*/  LDG.E.U8 R201, desc[UR52][R20.64+0x30] ;  /* 0x0000303414c97981 */ /* 0x002f64000c1e1100 */
[----:B-----5:R-:W-:-:S05]  /*c270*/  PRMT R22, R201, 0x8880, RZ ;  /* 0x00008880c9167816 */ /* 0x020fca00000000ff */
[----:B------:R-:W-:-:S07]  /*c280*/  IMAD R19, R22, R23, RZ ;  /* 0x0000001716137224 */ /* 0x000fce00078e02ff */
.L_x_127:
[----:B------:R-:W-:Y:S05]  /*c290*/  BSYNC B1 ;  /* 0x0000000000017941 */ /* 0x000fea0003800000 */
.L_x_126:
[----:B----4-:R-:W-:Y:S01]  /*c2a0*/  @!P6 IMAD R3, R144, R200, R19 ;  /* 0x000000c89003e224 */ /* 0x010fe200078e0213 */
[----:B------:R-:W-:Y:S04]  /*c2b0*/  BSSY B1, `(.L_x_128) ;  /* 0x0000006000017945 */ /* 0x000fe80003800000 */
[----:B------:R4:W-:Y:S01]  /*c2c0*/  @!P6 STG.E.U8 desc[UR52][R4.64+0x30], R3 ;  /* 0x000030030400e986 */ /* 0x0009e2000c101134 */
[----:B------:R-:W-:Y:S05]  /*c2d0*/  @P5 BRA `(.L_x_129) ;  /* 0x00000000000c5947 */ /* 0x000fea0003800000 */
[----:B-1----:R-:W5:Y:S02]  /*c2e0*/  LDG.E.U8 R201, desc[UR52][R20.64+0x31] ;  /* 0x0000313414c97981 */ /* 0x002f64000c1e1100 */
[----:B-----5:R-:W-:-:S05]  /*c2f0*/  PRMT R22, R201, 0x8880, RZ ;  /* 0x00008880c9167816 */ /* 0x020fca00000000ff */
[----:B------:R-:W-:-:S07]  /*c300*/  IMAD R19, R22, R23, RZ ;  /* 0x0000001716137224 */ /* 0x000fce00078e02ff */
.L_x_129:
[----:B------:R-:W-:Y:S05]  /*c310*/  BSYNC B1 ;  /* 0x0000000000017941 */ /* 0x000fea0003800000 */
.L_x_128:
        /* <DEDUP_REMOVED lines=10> */
.L_x_131:
[----:B------:R-:W-:Y:S05]  /*c3c0*/  BSYNC B1 ;  /* 0x0000000000017941 */ /* 0x000fea0003800000 */
.L_x_130:
[----:B----4-:R-:W-:Y:S01]  /*c3d0*/  @!P4 IMAD R3, R146, R200, R19 ;  /* 0x000000c89203c224 */ /* 0x010fe200078e0213 */
[----:B------:R-:W-:Y:S04]  /*c3e0*/  BSSY B1, `(.L_x_132) ;  /* 0x0000006000017945 */ /* 0x000fe80003800000 */
[----:B------:R4:W-:Y:S01]  /*c3f0*/  @!P4 STG.E.U8 desc[UR52][R6.64+0x30], R3 ;  /* 0x000030030600c986 */ /* 0x0009e2000c101134 */
[----:B------:R-:W-:Y:S05]  /*c400*/  @P6 BRA `(.L_x_133) ;  /* 0x00000000000c6947 */ /* 0x000fea0003800000 */
[----:B-1----:R-:W5:Y:S02]  /*c410*/  LDG.E.U8 R201, desc[UR52][R14.64+0x31] ;  /* 0x000031340ec97981 */ /* 0x002f64000c1e1100 */
[----:B-----5:R-:W-:-:S05]  /*c420*/  PRMT R22, R201, 0x8880, RZ ;  /* 0x00008880c9167816 */ /* 0x020fca00000000ff */
[----:B------:R-:W-:-:S07]  /*c430*/  IMAD R19, R22, R23, RZ ;  /* 0x0000001716137224 */ /* 0x000fce00078e02ff */
.L_x_133:
[----:B------:R-:W-:Y:S05]  /*c440*/  BSYNC B1 ;  /* 0x0000000000017941 */ /* 0x000fea0003800000 */
.L_x_132:
[----:B------:R-:W-:Y:S01]  /*c450*/  @!P6 IMAD R147, R147, R200, R19 ;  /* 0x000000c89393e224 */ /* 0x000fe200078e0213 */
[----:B------:R-:W-:Y:S04]  /*c460*/  BSSY B1, `(.L_x_134) ;  /* 0x0000006000017945 */ /* 0x000fe80003800000 */
[----:B------:R0:W-:Y:S01]  /*c470*/  @!P6 STG.E.U8 desc[UR52][R6.64+0x31], R147 ;  /* 0x000031930600e986 */ /* 0x0001e2000c101134 */
[----:B------:R-:W-:Y:S05]  /*c480*/  @P5 BRA `(.L_x_135) ;  /* 0x00000000000c5947 */ /* 0x000fea0003800000 */
[----:B-1----:R-:W5:Y:S02]  /*c490*/  LDG.E.U8 R201, desc[UR52][R20.64+0x38] ;  /* 0x0000383414c97981 */ /* 0x002f64000c1e1100 */
[----:B-----5:R-:W-:-:S05]  /*c4a0*/  PRMT R22, R201, 0x8880, RZ ;  /* 0x00008880c9167816 */ /* 0x020fca00000000ff */
[----:B------:R-:W-:-:S07]  /*c4b0*/  IMAD R19, R22, R23, RZ ;  /* 0x0000001716137224 */ /* 0x000fce00078e02ff */
.L_x_135:
[----:B------:R-:W-:Y:S05]  /*c4c0*/  BSYNC B1 ;  /* 0x0000000000017941 */ /* 0x000fea0003800000 */
.L_x_134:
        /* <DEDUP_REMOVED lines=10> */
.L_x_137:
[----:B------:R-:W-:Y:S05]  /*c570*/  BSYNC B1 ;  /* 0x0000000000017941 */ /* 0x000fea0003800000 */
.L_x_136:
[----:B------:R-:W-:Y:S01]  /*c580*/  @!P4 IMAD R149, R149, R200, R19 ;  /* 0x000000c89595c224 */ /* 0x000fe200078e0213 */
[----:B------:R-:W-:Y:S04]  /*c590*/  BSSY B1, `(.L_x_138) ;  /* 0x0000006000017945 */ /* 0x000fe80003800000 */
[----:B------:R0:W-:Y:S01]  /*c5a0*/  @!P4 STG.E.U8 desc[UR52][R4.64+0x39], R149 ;  /* 0x000039950400c986 */ /* 0x0001e2000c101134 */
[----:B------:R-:W-:Y:S05]  /*c5b0*/  @P6 BRA `(.L_x_139) ;  /* 0x00000000000c6947 */ /* 0x000fea0003800000 */
[----:B-1----:R-:W5:Y:S02]  /*c5c0*/  LDG.E.U8 R201, desc[UR52][R14.64+0x38] ;  /* 0x000038340ec97981 */ /* 0x002f64000c1e1100 */
[----:B-----5:R-:W-:-:S05]  /*c5d0*/  PRMT R22, R201, 0x8880, RZ ;  /* 0x00008880c9167816 */ /* 0x020fca00000000ff */
[----:B------:R-:W-:-:S07]  /*c5e0*/  IMAD R19, R22, R23, RZ ;  /* 0x0000001716137224 */ /* 0x000fce00078e02ff */
.L_x_139:
[----:B------:R-:W-:Y:S05]  /*c5f0*/  BSYNC B1 ;  /* 0x0000000000017941 */ /* 0x000fea0003800000 */
.L_x_138:
[----:B----4-:R-:W-:Y:S01]  /*c600*/  @!P6 IMAD R3, R150, R200, R19 ;  /* 0x000000c89603e224 */ /* 0x010fe200078e0213 */
[----:B------:R-:W-:Y:S04]  /*c610*/  BSSY B1, `(.L_x_140) ;  /* 0x0000006000017945 */ /* 0x000fe80003800000 */
[----:B------:R4:W-:Y:S01]  /*c620*/  @!P6 STG.E.U8 desc[UR52][R6.64+0x38], R3 ;  /* 0x000038030600e986 */ /* 0x0009e2000c101134 */
[----:B------:R-:W-:Y:S05]  /*c630*/  @P5 BRA `(.L_x_141) ;  /* 0x00000000000c5947 */ /* 0x000fea0003800000 */
[----:B-1----:R-:W5:Y:S02]  /*c640*/  LDG.E.U8 R201, desc[UR52][R14.64+0x39] ;  /* 0x000039340ec97981 */ /* 0x002f64000c1e1100 */
[----:B-----5:R-:W-:-:S05]  /*c650*/  PRMT R22, R201, 0x8880, RZ ;  /* 0x00008880c9167816 */ /* 0x020fca00000000ff */
[----:B------:R-:W-:-:S07]  /*c660*/  IMAD R19, R22, R23, RZ ;  /* 0x0000001716137224 */ /* 0x000fce00078e02ff */
.L_x_141:
[----:B------:R-:W-:Y:S05]  /*c670*/  BSYNC B1 ;  /* 0x0000000000017941 */ /* 0x000fea0003800000 */
.L_x_140:
        /* <DEDUP_REMOVED lines=10> */
.L_x_143:
[----:B------:R-:W-:Y:S05]  /*c720*/  BSYNC B1 ;  /* 0x0000000000017941 */ /* 0x000fea0003800000 */
.L_x_142:
[----:B----4-:R-:W-:Y:S01]  /*c730*/  @!P4 IMAD R3, R136, R200, R19 ;  /* 0x000000c88803c224 */ /* 0x010fe200078e0213 */
[----:B------:R-:W-:Y:S04]  /*c740*/  BSSY B1, `(.L_x_144) ;  /* 0x0000006000017945 */ /* 0x000fe80003800000 */
[----:B------:R4:W-:Y:S01]  /*c750*/  @!P4 STG.E.U8 desc[UR52][R8.64+0x30], R3 ;  /* 0x000030030800c986 */ /* 0x0009e2000c101134 */
[----:B------:R-:W-:Y:S05]  /*c760*/  @P6 BRA `(.L_x_145) ;  /* 0x00000000000c6947 */ /* 0x000fea0003800000 */
[----:B-1----:R-:W5:Y:S02]  /*c770*/  LDG.E.U8 R201, desc[UR52][R12.64+0x31] ;  /* 0x000031340cc97981 */ /* 0x002f64000c1e1100 */
[----:B-----5:R-:W-:-:S05]  /*c780*/  PRMT R22, R201, 0x8880, RZ ;  /* 0x00008880c9167816 */ /* 0x020fca00000000ff */
[----:B------:R-:W-:-:S07]  /*c790*/  IMAD R19, R22, R23, RZ ;  /* 0x0000001716137224 */ /* 0x000fce00078e02ff */
.L_x_145:
[----:B------:R-:W-:Y:S05]  /*c7a0*/  BSYNC B1 ;  /* 0x0000000000017941 */ /* 0x000fea0003800000 */
.L_x_144:
[----:B------:R-:W-:Y:S01]  /*c7b0*/  @!P6 IMAD R137, R137, R200, R19 ;  /* 0x000000c88989e224 */ /* 0x000fe200078e0213 */
[----:B------:R-:W-:Y:S04]  /*c7c0*/  BSSY B1, `(.L_x_146) ;  /* 0x0000006000017945 */ /* 0x000fe80003800000 */
[----:B------:R0:W-:Y:S01]  /*c7d0*/  @!P6 STG.E.U8 desc[UR52][R8.64+0x31], R137 ;  /* 0x000031890800e986 */ /* 0x0001e2000c101134 */
[----:B------:R-:W-:Y:S05]  /*c7e0*/  @P5 BRA `(.L_x_147) ;  /* 0x00000000000c5947 */ /* 0x000fea0003800000 */
[----:B-1----:R-:W5:Y:S02]  /*c7f0*/  LDG.E.U8 R201, desc[UR52][R206.64+0x30] ;  /* 0x00003034cec97981 */ /* 0x002f64000c1e1100 */
[----:B-----5:R-:W-:-:S05]  /*c800*/  PRMT R22, R201, 0x8880, RZ ;  /* 0x00008880c9167816 */ /* 0x020fca00000000ff */
[----:B------:R-:W-:-:S07]  /*c810*/  IMAD R19, R22, R23, RZ ;  /* 0x0000001716137224 */ /* 0x000fce00078e02ff */
.L_x_147:
[----:B------:R-:W-:Y:S05]  /*c820*/  BSYNC B1 ;  /* 0x0000000000017941 */ /* 0x000fea0003800000 */
.L_x_146:
        /* <DEDUP_REMOVED lines=10> */
.L_x_149:
[----:B------:R-:W-:Y:S05]  /*c8d0*/  BSYNC B1 ;  /* 0x0000000000017941 */ /* 0x000fea0003800000 */
.L_x_148:
[----:B------:R-:W-:Y:S01]  /*c8e0*/  @!P4 IMAD R139, R139, R200, R19 ;  /* 0x000000c88b8bc224 */ /* 0x000fe200078e0213 */
[----:B------:R-:W-:Y:S04]  /*c8f0*/  BSSY B1, `(.L_x_150) ;  /* 0x0000006000017945 */ /* 0x000fe80003800000 */
[----:B------:R0:W-:Y:S01]  /*c900*/  @!P4 STG.E.U8 desc[UR52][R10.64+0x31], R139 ;  /* 0x0000318b0a00c986 */ /* 0x0001e2000c101134 */
[----:B------:R-:W-:Y:S05]  /*c910*/  @P6 BRA `(.L_x_151) ;  /* 0x00000000000c6947 */ /* 0x000fea0003800000 */
[----:B-1----:R-:W5:Y:S02]  /*c920*/  LDG.E.U8 R201, desc[UR52][R12.64+0x38] ;  /* 0x000038340cc97981 */ /* 0x002f64000c1e1100 */
[----:B-----5:R-:W-:-:S05]  /*c930*/  PRMT R22, R201, 0x8880, RZ ;  /* 0x00008880c9167816 */ /* 0x020fca00000000ff */
[----:B------:R-:W-:-:S07]  /*c940*/  IMAD R19, R22, R23, RZ ;  /* 0x0000001716137224 */ /* 0x000fce00078e02ff */
.L_x_151:
[----:B------:R-:W-:Y:S05]  /*c950*/  BSYNC B1 ;  /* 0x0000000000017941 */ /* 0x000fea0003800000 */
.L_x_150:
[----:B----4-:R-:W-:Y:S01]  /*c960*/  @!P6 IMAD R3, R140, R200, R19 ;  /* 0x000000c88c03e224 */ /* 0x010fe200078e0213 */
[----:B------:R-:W-:Y:S04]  /*c970*/  BSSY B1, `(.L_x_152) ;  /* 0x0000006000017945 */ /* 0x000fe80003800000 */
[----:B------:R4:W-:Y:S01]  /*c980*/  @!P6 STG.E.U8 desc[UR52][R8.64+0x38], R3 ;  /* 0x000038030800e986 */ /* 0x0009e2000c101134 */
[----:B------:R-:W-:Y:S05]  /*c990*/  @P5 BRA `(.L_x_153) ;  /* 0x00000000000c5947 */ /* 0x000fea0003800000 */
[----:B-1----:R-:W5:Y:S02]  /*c9a0*/  LDG.E.U8 R201, desc[UR52][R12.64+0x39] ;  /* 0x000039340cc97981 */ /* 0x002f64000c1e1100 */
[----:B-----5:R-:W-:-:S05]  /*c9b0*/  PRMT R22, R201, 0x8880, RZ ;  /* 0x00008880c9167816 */ /* 0x020fca00000000ff */
[----:B------:R-:W-:-:S07]  /*c9c0*/  IMAD R19, R22, R23, RZ ;  /* 0x0000001716137224 */ /* 0x000fce00078e02ff */
.L_x_153:
[----:B------:R-:W-:Y:S05]  /*c9d0*/  BSYNC B1 ;  /* 0x0000000000017941 */ /* 0x000fea0003800000 */
.L_x_152:
        /* <DEDUP_REMOVED lines=10> */
.L_x_155:
[----:B------:R-:W-:Y:S05]  /*ca80*/  BSYNC B1 ;  /* 0x0000000000017941 */ /* 0x000fea0003800000 */
.L_x_154:
[----:B----4-:R-:W-:Y:S01]  /*ca90*/  @!P4 IMAD R3, R142, R200, R19 ;  /* 0x000000c88e03c224 */ /* 0x010fe200078e0213 */
[----:B------:R-:W-:Y:S04]  /*caa0*/  BSSY B1, `(.L_x_156) ;  /* 0x0000006000017945 */ /* 0x000fe80003800000 */
[----:B------:R4:W-:Y:S01]  /*cab0*/  @!P4 STG.E.U8 desc[UR52][R10.64+0x38], R3 ;  /* 0x000038030a00c986 */ /* 0x0009e2000c101134 */
[----:B------:R-:W-:Y:S05]  /*cac0*/  @P6 BRA `(.L_x_157) ;  /* 0x00000000000c6947 */ /* 0x000fea0003800000 */
[----:B-1----:R-:W5:Y:S02]  /*cad0*/  LDG.E.U8 R201, desc[UR52][R206.64+0x39] ;  /* 0x00003934cec97981 */ /* 0x002f64000c1e1100 */
[----:B-----5:R-:W-:-:S05]  /*cae0*/  PRMT R22, R201, 0x8880, RZ ;  /* 0x00008880c9167816 */ /* 0x020fca00000000ff */
[----:B------:R-:W-:-:S07]  /*caf0*/  IMAD R19, R22, R23, RZ ;  /* 0x0000001716137224 */ /* 0x000fce00078e02ff */
.L_x_157:
[----:B------:R-:W-:Y:S05]  /*cb00*/  BSYNC B1 ;  /* 0x0000000000017941 */ /* 0x000fea0003800000 */
.L_x_156:
[----:B------:R-:W-:Y:S01]  /*cb10*/  @!P6 IMAD R143, R143, R200, R19 ;  /* 0x000000c88f8fe224 */ /* 0x000fe200078e0213 */
[----:B------:R-:W-:Y:S04]  /*cb20*/  BSSY B1, `(.L_x_158) ;  /* 0x0000006000017945 */ /* 0x000fe80003800000 */
[----:B------:R0:W-:Y:S01]  /*cb30*/  @!P6 STG.E.U8 desc[UR52][R10.64+0x39], R143 ;  /* 0x0000398f0a00e986 */ /* 0x0001e2000c101134 */
[----:B------:R-:W-:Y:S05]  /*cb40*/  @P5 BRA `(.L_x_159) ;  /* 0x00000000000c5947 */ /* 0x000fea0003800000 */
[----:B-1----:R-:W5:Y:S02]  /*cb50*/  LDG.E.U8 R201, desc[UR52][R20.64+0x40] ;  /* 0x0000403414c97981 */ /* 0x002f64000c1e1100 */
[----:B-----5:R-:W-:-:S05]  /*cb60*/  PRMT R22, R201, 0x8880, RZ ;  /* 0x00008880c9167816 */ /* 0x020fca00000000ff */
[----:B------:R-:W-:-:S07]  /*cb70*/  IMAD R19, R22, R23, RZ ;  /* 0x0000001716137224 */ /* 0x000fce00078e02ff */
.L_x_159:
[----:B------:R-:W-:Y:S05]  /*cb80*/  BSYNC B1 ;  /* 0x0000000000017941 */ /* 0x000fea0003800000 */
.L_x_158:
        /* <DEDUP_REMOVED lines=10> */
.L_x_161:
[----:B------:R-:W-:Y:S05]  /*cc30*/  BSYNC B1 ;  /* 0x0000000000017941 */ /* 0x000fea0003800000 */
.L_x_160:
[----:B------:R-:W-:Y:S01]  /*cc40*/  @!P4 IMAD R129, R129, R200, R19 ;  /* 0x000000c88181c224 */ /* 0x000fe200078e0213 */
[----:B------:R-:W-:Y:S04]  /*cc50*/  BSSY B1, `(.L_x_162) ;  /* 0x0000006000017945 */ /* 0x000fe80003800000 */
[----:B------:R0:W-:Y:S01]  /*cc60*/  @!P4 STG.E.U8 desc[UR52][R4.64+0x41], R129 ;  /* 0x000041810400c986 */ /* 0x0001e2000c101134 */
[----:B------:R-:W-:Y:S05]  /*cc70*/  @P6 BRA `(.L_x_163) ;  /* 0x00000000000c6947 */ /* 0x000fea0003800000 */
[----:B-1----:R-:W5:Y:S02]  /*cc80*/  LDG.E.U8 R201, desc[UR52][R14.64+0x40] ;  /* 0x000040340ec97981 */ /* 0x002f64000c1e1100 */
[----:B-----5:R-:W-:-:S05]  /*cc90*/  PRMT R22, R201, 0x8880, RZ ;  /* 0x00008880c9167816 */ /* 0x020fca00000000ff */
[----:B------:R-:W-:-:S07]  /*cca0*/  IMAD R19, R22, R23, RZ ;  /* 0x0000001716137224 */ /* 0x000fce00078e02ff */
.L_x_163:
[----:B------:R-:W-:Y:S05]  /*ccb0*/  BSYNC B1 ;  /* 0x0000000000017941 */ /* 0x000fea0003800000 */
.L_x_162:
[----:B----4-:R-:W-:Y:S01]  /*ccc0*/  @!P6 IMAD R3, R130, R200, R19 ;  /* 0x000000c88203e224 */ /* 0x010fe200078e0213 */
[----:B------:R-:W-:Y:S04]  /*ccd0*/  BSSY B1, `(.L_x_164) ;  /* 0x0000006000017945 */ /* 0x000fe80003800000 */
[----:B------:R4:W-:Y:S01]  /*cce0*/  @!P6 STG.E.U8 desc[UR52][R6.64+0x40], R3 ;  /* 0x000040030600e986 */ /* 0x0009e2000c101134 */
[----:B------:R-:W-:Y:S05]  /*ccf0*/  @P5 BRA `(.L_x_165) ;  /* 0x00000000000c5947 */ /* 0x000fea0003800000 */
[----:B-1----:R-:W5:Y:S02]  /*cd00*/  LDG.E.U8 R201, desc[UR52][R14.64+0x41] ;  /* 0x000041340ec97981 */ /* 0x002f64000c1e1100 */
[----:B-----5:R-:W-:-:S05]  /*cd10*/  PRMT R22, R201, 0x8880, RZ ;  /* 0x00008880c9167816 */ /* 0x020fca00000000ff */
[----:B------:R-:W-:-:S07]  /*cd20*/  IMAD R19, R22, R23, RZ ;  /* 0x0000001716137224 */ /* 0x000fce00078e02ff */
.L_x_165:
[----:B------:R-:W-:Y:S05]  /*cd30*/  BSYNC B1 ;  /* 0x0000000000017941 */ /* 0x000fea0003800000 */
.L_x_164:
        /* <DEDUP_REMOVED lines=10> */
.L_x_167:
[----:B------:R-:W-:Y:S05]  /*cde0*/  BSYNC B1 ;  /* 0x0000000000017941 */ /* 0x000fea0003800000 */
.L_x_166:
[----:B----4-:R-:W-:Y:S01]  /*cdf0*/  @!P4 IMAD R3, R132, R200, R19 ;  /* 0x000000c88403c224 */ /* 0x010fe200078e0213 */
[----:B------:R-:W-:Y:S04]  /*ce00*/  BSSY B1, `(.L_x_168) ;  /* 0x0000006000017945 */ /* 0x000fe80003800000 */
[----:B------:R4:W-:Y:S01]  /*ce10*/  @!P4 STG.E.U8 desc[UR52][R4.64+0x48], R3 ;  /* 0x000048030400c986 */ /* 0x0009e2000c101134 */
[----:B------:R-:W-:Y:S05]  /*ce20*/  @P6 BRA `(.L_x_169) ;  /* 0x00000000000c6947 */ /* 0x000fea0003800000 */
[----:B-1----:R-:W5:Y:S02]  /*ce30*/  LDG.E.U8 R201, desc[UR52][R20.64+0x49] ;  /* 0x0000493414c97981 */ /* 0x002f64000c1e1100 */
[----:B-----5:R-:W-:-:S05]  /*ce40*/  PRMT R22, R201, 0x8880, RZ ;  /* 0x00008880c9167816 */ /* 0x020fca00000000ff */
[----:B------:R-:W-:-:S07]  /*ce50*/  IMAD R19, R22, R23, RZ ;  /* 0x0000001716137224 */ /* 0x000fce00078e02ff */
.L_x_169:
[----:B------:R-:W-:Y:S05]  /*ce60*/  BSYNC B1 ;  /* 0x0000000000017941 */ /* 0x000fea0003800000 */
.L_x_168:
[----:B------:R-:W-:Y:S01]  /*ce70*/  @!P6 IMAD R133, R133, R200, R19 ;  /* 0x000000c88585e224 */ /* 0x000fe200078e0213 */
[----:B------:R-:W-:Y:S04]  /*ce80*/  BSSY B1, `(.L_x_170) ;  /* 0x0000006000017945 */ /* 0x000fe80003800000 */
[----:B------:R0:W-:Y:S01]  /*ce90*/  @!P6 STG.E.U8 desc[UR52][R4.64+0x49], R133 ;  /* 0x000049850400e986 */ /* 0x0001e2000c101134 */
[----:B------:R-:W-:Y:S05]  /*cea0*/  @P5 BRA `(.L_x_171) ;  /* 0x00000000000c5947 */ /* 0x000fea0003800000 */
[----:B-1----:R-:W5:Y:S02]  /*ceb0*/  LDG.E.U8 R201, desc[UR52][R14.64+0x48] ;  /* 0x000048340ec97981 */ /* 0x002f64000c1e1100 */
[----:B-----5:R-:W-:-:S05]  /*cec0*/  PRMT R22, R201, 0x8880, RZ ;  /* 0x00008880c9167816 */ /* 0x020fca00000000ff */
[----:B------:R-:W-:-:S07]  /*ced0*/  IMAD R19, R22, R23, RZ ;  /* 0x0000001716137224 */ /* 0x000fce00078e02ff */
.L_x_171:
[----:B------:R-:W-:Y:S05]  /*cee0*/  BSYNC B1 ;  /* 0x0000000000017941 */ /* 0x000fea0003800000 */
.L_x_170:
        /* <DEDUP_REMOVED lines=10> */
.L_x_173:
[----:B------:R-:W-:Y:S05]  /*cf90*/  BSYNC B1 ;  /* 0x0000000000017941 */ /* 0x000fea0003800000 */
.L_x_172:
[----:B------:R-:W-:Y:S01]  /*cfa0*/  @!P4 IMAD R135, R135, R200, R19 ;  /* 0x000000c88787c224 */ /* 0x000fe200078e0213 */
[----:B------:R-:W-:Y:S04]  /*cfb0*/  BSSY B1, `(.L_x_174) ;  /* 0x0000006000017945 */ /* 0x000fe80003800000 */
[----:B------:R0:W-:Y:S01]  /*cfc0*/  @!P4 STG.E.U8 desc[UR52][R6.64+0x49], R135 ;  /* 0x000049870600c986 */ /* 0x0001e2000c101134 */
[----:B------:R-:W-:Y:S05]  /*cfd0*/  @P6 BRA `(.L_x_175) ;  /* 0x00000000000c6947 */ /* 0x000fea0003800000 */
[----:B-1----:R-:W5:Y:S02]  /*cfe0*/  LDG.E.U8 R201, desc[UR52][R12.64+0x40] ;  /* 0x000040340cc97981 */ /* 0x002f64000c1e1100 */
[----:B-----5:R-:W-:-:S05]  /*cff0*/  PRMT R22, R201, 0x8880, RZ ;  /* 0x00008880c9167816 */ /* 0x020fca00000000ff */
[----:B------:R-:W-:-:S07]  /*d000*/  IMAD R19, R22, R23, RZ ;  /* 0x0000001716137224 */ /* 0x000fce00078e02ff */
.L_x_175:
[----:B------:R-:W-:Y:S05]  /*d010*/  BSYNC B1 ;  /* 0x0000000000017941 */ /* 0x000fea0003800000 */
.L_x_174:
[----:B----4-:R-:W-:Y:S01]  /*d020*/  @!P6 IMAD R3, R120, R200, R19 ;  /* 0x000000c87803e224 */ /* 0x010fe200078e0213 */
[----:B------:R-:W-:Y:S04]  /*d030*/  BSSY B1, `(.L_x_176) ;  /* 0x0000006000017945 */ /* 0x000fe80003800000 */
[----:B------:R4:W-:Y:S01]  /*d040*/  @!P6 STG.E.U8 desc[UR52][R8.64+0x40], R3 ;  /* 0x000040030800e986 */ /* 0x0009e2000c101134 */
[----:B------:R-:W-:Y:S05]  /*d050*/  @P5 BRA `(.L_x_177) ;  /* 0x00000000000c5947 */ /* 0x000fea0003800000 */
[----:B-1----:R-:W5:Y:S02]  /*d060*/  LDG.E.U8 R201, desc[UR52][R12.64+0x41] ;  /* 0x000041340cc97981 */ /* 0x002f64000c1e1100 */
[----:B-----5:R-:W-:-:S05]  /*d070*/  PRMT R22, R201, 0x8880, RZ ;  /* 0x00008880c9167816 */ /* 0x020fca00000000ff */
[----:B------:R-:W-:-:S07]  /*d080*/  IMAD R19, R22, R23, RZ ;  /* 0x0000001716137224 */ /* 0x000fce00078e02ff */
.L_x_177:
[----:B------:R-:W-:Y:S05]  /*d090*/  BSYNC B1 ;  /* 0x0000000000017941 */ /* 0x000fea0003800000 */
.L_x_176:
        /* <DEDUP_REMOVED lines=10> */
.L_x_179:
[----:B------:R-:W-:Y:S05]  /*d140*/  BSYNC B1 ;  /* 0x0000000000017941 */ /* 0x000fea0003800000 */
.L_x_178:
[----:B----4-:R-:W-:Y:S01]  /*d150*/  @!P4 IMAD R3, R122, R200, R19 ;  /* 0x000000c87a03c224 */ /* 0x010fe200078e0213 */
[----:B------:R-:W-:Y:S04]  /*d160*/  BSSY B1, `(.L_x_180) ;  /* 0x0000006000017945 */ /* 0x000fe80003800000 */
[----:B------:R4:W-:Y:S01]  /*d170*/  @!P4 STG.E.U8 desc[UR52][R10.64+0x40], R3 ;  /* 0x000040030a00c986 */ /* 0x0009e2000c101134 */
[----:B------:R-:W-:Y:S05]  /*d180*/  @P6 BRA `(.L_x_181) ;  /* 0x00000000000c6947 */ /* 0x000fea0003800000 */
[----:B-1----:R-:W5:Y:S02]  /*d190*/  LDG.E.U8 R201, desc[UR52][R206.64+0x41] ;  /* 0x00004134cec97981 */ /* 0x002f64000c1e1100 */
[----:B-----5:R-:W-:-:S05]  /*d1a0*/  PRMT R22, R201, 0x8880, RZ ;  /* 0x00008880c9167816 */ /* 0x020fca00000000ff */
[----:B------:R-:W-:-:S07]  /*d1b0*/  IMAD R19, R22, R23, RZ ;  /* 0x0000001716137224 */ /* 0x000fce00078e02ff */
.L_x_181:
[----:B------:R-:W-:Y:S05]  /*d1c0*/  BSYNC B1 ;  /* 0x0000000000017941 */ /* 0x000fea0003800000 */
.L_x_180:
[----:B------:R-:W-:Y:S01]  /*d1d0*/  @!P6 IMAD R123, R123, R200, R19 ;  /* 0x000000c87b7be224 */ /* 0x000fe200078e0213 */
[----:B------:R-:W-:Y:S04]  /*d1e0*/  BSSY B1, `(.L_x_182) ;  /* 0x0000006000017945 */ /* 0x000fe80003800000 */
[----:B------:R0:W-:Y:S01]  /*d1f0*/  @!P6 STG.E.U8 desc[UR52][R10.64+0x41], R123 ;  /* 0x0000417b0a00e986 */ /* 0x0001e2000c101134 */
[----:B------:R-:W-:Y:S05]  /*d200*/  @P5 BRA `(.L_x_183) ;  /* 0x00000000000c5947 */ /* 0x000fea0003800000 */
[----:B-1----:R-:W5:Y:S02]  /*d210*/  LDG.E.U8 R201, desc[UR52][R12.64+0x48] ;  /* 0x000048340cc97981 */ /* 0x002f64000c1e1100 */
[----:B-----5:R-:W-:-:S05]  /*d220*/  PRMT R22, R201, 0x8880, RZ ;  /* 0x00008880c9167816 */ /* 0x020fca00000000ff */
[----:B------:R-:W-:-:S07]  /*d230*/  IMAD R19, R22, R23, RZ ;  /* 0x0000001716137224 */ /* 0x000fce00078e02ff */
.L_x_183:
[----:B------:R-:W-:Y:S05]  /*d240*/  BSYNC B1 ;  /* 0x0000000000017941 */ /* 0x000fea0003800000 */
.L_x_182:
        /* <DEDUP_REMOVED lines=10> */
.L_x_185:
[----:B------:R-:W-:Y:S05]  /*d2f0*/  BSYNC B1 ;  /* 0x0000000000017941 */ /* 0x000fea0003800000 */
.L_x_184:
[----:B------:R-:W-:Y:S01]  /*d300*/  @!P4 IMAD R125, R125, R200, R19 ;  /* 0x000000c87d7dc224 */ /* 0x000fe200078e0213 */
[----:B------:R-:W-:Y:S04]  /*d310*/  BSSY B1, `(.L_x_186) ;  /* 0x0000006000017945 */ /* 0x000fe80003800000 */
[----:B------:R0:W-:Y:S01]  /*d320*/  @!P4 STG.E.U8 desc[UR52][R8.64+0x49], R125 ;  /* 0x0000497d0800c986 */ /* 0x0001e2000c101134 */
[----:B------:R-:W-:Y:S05]  /*d330*/  @P6 BRA `(.L_x_187) ;  /* 0x00000000000c6947 */ /* 0x000fea0003800000 */
[----:B-1----:R-:W5:Y:S02]  /*d340*/  LDG.E.U8 R201, desc[UR52][R206.64+0x48] ;  /* 0x00004834cec97981 */ /* 0x002f64000c1e1100 */
[----:B-----5:R-:W-:-:S05]  /*d350*/  PRMT R22, R201, 0x8880, RZ ;  /* 0x00008880c9167816 */ /* 0x020fca00000000ff */
[----:B------:R-:W-:-:S07]  /*d360*/  IMAD R19, R22, R23, RZ ;  /* 0x0000001716137224 */ /* 0x000fce00078e02ff */
.L_x_187:
[----:B------:R-:W-:Y:S05]  /*d370*/  BSYNC B1 ;  /* 0x0000000000017941 */ /* 0x000fea0003800000 */
.L_x_186:
[----:B----4-:R-:W-:Y:S01]  /*d380*/  @!P6 IMAD R3, R126, R200, R19 ;  /* 0x000000c87e03e224 */ /* 0x010fe200078e0213 */
[----:B------:R-:W-:Y:S04]  /*d390*/  BSSY B1, `(.L_x_188) ;  /* 0x0000006000017945 */ /* 0x000fe80003800000 */
[----:B------:R4:W-:Y:S01]  /*d3a0*/  @!P6 STG.E.U8 desc[UR52][R10.64+0x48], R3 ;  /* 0x000048030a00e986 */ /* 0x0009e2000c101134 */
[----:B------:R-:W-:Y:S05]  /*d3b0*/  @P5 BRA `(.L_x_189) ;  /* 0x00000000000c5947 */ /* 0x000fea0003800000 */
[----:B-1----:R-:W5:Y:S02]  /*d3c0*/  LDG.E.U8 R201, desc[UR52][R206.64+0x49] ;  /* 0x00004934cec97981 */ /* 0x002f64000c1e1100 */
[----:B-----5:R-:W-:-:S05]  /*d3d0*/  PRMT R22, R201, 0x8880, RZ ;  /* 0x00008880c9167816 */ /* 0x020fca00000000ff */
[----:B------:R-:W-:-:S07]  /*d3e0*/  IMAD R19, R22, R23, RZ ;  /* 0x0000001716137224 */ /* 0x000fce00078e02ff */
.L_x_189:
[----:B------:R-:W-:Y:S05]  /*d3f0*/  BSYNC B1 ;  /* 0x0000000000017941 */ /* 0x000fea0003800000 */
.L_x_188:
        /* <DEDUP_REMOVED lines=10> */
.L_x_191:
[----:B------:R-:W-:Y:S05]  /*d4a0*/  BSYNC B1 ;  /* 0x0000000000017941 */ /* 0x000fea0003800000 */
.L_x_190:
[----:B----4-:R-:W-:Y:S01]  /*d4b0*/  @!P4 IMAD R3, R112, R200, R19 ;  /* 0x000000c87003c224 */ /* 0x010fe200078e0213 */
[----:B------:R-:W-:Y:S04]  /*d4c0*/  BSSY B1, `(.L_x_192) ;  /* 0x0000006000017945 */ /* 0x000fe80003800000 */
[----:B------:R4:W-:Y:S01]  /*d4d0*/  @!P4 STG.E.U8 desc[UR52][R4.64+0x50], R3 ;  /* 0x000050030400c986 */ /* 0x0009e2000c101134 */
[----:B------:R-:W-:Y:S05]  /*d4e0*/  @P6 BRA `(.L_x_193) ;  /* 0x00000000000c6947 */ /* 0x000fea0003800000 */
[----:B-1----:R-:W5:Y:S02]  /*d4f0*/  LDG.E.U8 R201, desc[UR52][R20.64+0x51] ;  /* 0x0000513414c97981 */ /* 0x002f64000c1e1100 */
[----:B-----5:R-:W-:-:S05]  /*d500*/  PRMT R22, R201, 0x8880, RZ ;  /* 0x00008880c9167816 */ /* 0x020fca00000000ff */
[----:B------:R-:W-:-:S07]  /*d510*/  IMAD R19, R22, R23, RZ ;  /* 0x0000001716137224 */ /* 0x000fce00078e02ff */
.L_x_193:
[----:B------:R-:W-:Y:S05]  /*d520*/  BSYNC B1 ;  /* 0x0000000000017941 */ /* 0x000fea0003800000 */
.L_x_192:
[----:B------:R-:W-:Y:S01]  /*d530*/  @!P6 IMAD R113, R113, R200, R19 ;  /* 0x000000c87171e224 */ /* 0x000fe200078e0213 */
[----:B------:R-:W-:Y:S04]  /*d540*/  BSSY B1, `(.L_x_194) ;  /* 0x0000006000017945 */ /* 0x000fe80003800000 */
[----:B------:R0:W-:Y:S01]  /*d550*/  @!P6 STG.E.U8 desc[UR52][R4.64+0x51], R113 ;  /* 0x000051710400e986 */ /* 0x0001e2000c101134 */
[----:B------:R-:W-:Y:S05]  /*d560*/  @P5 BRA `(.L_x_195) ;  /* 0x00000000000c5947 */ /* 0x000fea0003800000 */
[----:B-1----:R-:W5:Y:S02]  /*d570*/  LDG.E.U8 R201, desc[UR52][R14.64+0x50] ;  /* 0x000050340ec97981 */ /* 0x002f64000c1e1100 */
[----:B-----5:R-:W-:-:S05]  /*d580*/  PRMT R22, R201, 0x8880, RZ ;  /* 0x00008880c9167816 */ /* 0x020fca00000000ff */
[----:B------:R-:W-:-:S07]  /*d590*/  IMAD R19, R22, R23, RZ ;  /* 0x0000001716137224 */ /* 0x000fce00078e02ff */
.L_x_195:
[----:B------:R-:W-:Y:S05]  /*d5a0*/  BSYNC B1 ;  /* 0x0000000000017941 */ /* 0x000fea0003800000 */
.L_x_194:
        /* <DEDUP_REMOVED lines=10> */
.L_x_197:
[----:B------:R-:W-:Y:S05]  /*d650*/  BSYNC B1 ;  /* 0x0000000000017941 */ /* 0x000fea0003800000 */
.L_x_196:
[----:B------:R-:W-:Y:S01]  /*d660*/  @!P4 IMAD R115, R115, R200, R19 ;  /* 0x000000c87373c224 */ /* 0x000fe200078e0213 */
[----:B------:R-:W-:Y:S04]  /*d670*/  BSSY B1, `(.L_x_198) ;  /* 0x0000006000017945 */ /* 0x000fe80003800000 */
[----:B------:R0:W-:Y:S01]  /*d680*/  @!P4 STG.E.U8 desc[UR52][R6.64+0x51], R115 ;  /* 0x000051730600c986 */ /* 0x0001e2000c101134 */
[----:B------:R-:W-:Y:S05]  /*d690*/  @P6 BRA `(.L_x_199) ;  /* 0x00000000000c6947 */ /* 0x000fea0003800000 */
[----:B-1----:R-:W5:Y:S02]  /*d6a0*/  LDG.E.U8 R201, desc[UR52][R20.64+0x58] ;  /* 0x0000583414c97981 */ /* 0x002f64000c1e1100 */
[----:B-----5:R-:W-:-:S05]  /*d6b0*/  PRMT R22, R201, 0x8880, RZ ;  /* 0x00008880c9167816 */ /* 0x020fca00000000ff */
[----:B------:R-:W-:-:S07]  /*d6c0*/  IMAD R19, R22, R23, RZ ;  /* 0x0000001716137224 */ /* 0x000fce00078e02ff */
.L_x_199:
[----:B------:R-:W-:Y:S05]  /*d6d0*/  BSYNC B1 ;  /* 0x0000000000017941 */ /* 0x000fea0003800000 */
.L_x_198:
[----:B----4-:R-:W-:Y:S01]  /*d6e0*/  @!P6 IMAD R3, R116, R200, R19 ;  /* 0x000000c87403e224 */ /* 0x010fe200078e0213 */
[----:B------:R-:W-:Y:S04]  /*d6f0*/  BSSY B1, `(.L_x_200) ;  /* 0x0000006000017945 */ /* 0x000fe80003800000 */
[----:B------:R4:W-:Y:S01]  /*d700*/  @!P6 STG.E.U8 desc[UR52][R4.64+0x58], R3 ;  /* 0x000058030400e986 */ /* 0x0009e2000c101134 */
[----:B------:R-:W-:Y:S05]  /*d710*/  @P5 BRA `(.L_x_201) ;  /* 0x00000000000c5947 */ /* 0x000fea0003800000 */
[----:B-1----:R-:W5:Y:S02]  /*d720*/  LDG.E.U8 R201, desc[UR52][R20.64+0x59] ;  /* 0x0000593414c97981 */ /* 0x002f64000c1e1100 */
[----:B-----5:R-:W-:-:S05]  /*d730*/  PRMT R22, R201, 0x8880, RZ ;  /* 0x00008880c9167816 */ /* 0x020fca00000000ff */
[----:B------:R-:W-:-:S07]  /*d740*/  IMAD R19, R22, R23, RZ ;  /* 0x0000001716137224 */ /* 0x000fce00078e02ff */
.L_x_201:
[----:B------:R-:W-:Y:S05]  /*d750*/  BSYNC B1 ;  /* 0x0000000000017941 */ /* 0x000fea0003800000 */
.L_x_200:
        /* <DEDUP_REMOVED lines=10> */
.L_x_203:
[----:B------:R-:W-:Y:S05]  /*d800*/  BSYNC B1 ;  /* 0x0000000000017941 */ /* 0x000fea0003800000 */
.L_x_202:
[----:B----4-:R-:W-:Y:S01]  /*d810*/  @!P4 IMAD R3, R118, R200, R19 ;  /* 0x000000c87603c224 */ /* 0x010fe200078e0213 */
[----:B------:R-:W-:Y:S04]  /*d820*/  BSSY B1, `(.L_x_204) ;  /* 0x0000006000017945 */ /* 0x000fe80003800000 */
[----:B------:R4:W-:Y:S01]  /*d830*/  @!P4 STG.E.U8 desc[UR52][R6.64+0x58], R3 ;  /* 0x000058030600c986 */ /* 0x0009e2000c101134 */
[----:B------:R-:W-:Y:S05]  /*d840*/  @P6 BRA `(.L_x_205) ;  /* 0x00000000000c6947 */ /* 0x000fea0003800000 */
[----:B-1----:R-:W5:Y:S02]  /*d850*/  LDG.E.U8 R201, desc[UR52][R14.64+0x59] ;  /* 0x000059340ec97981 */ /* 0x002f64000c1e1100 */
[----:B-----5:R-:W-:-:S05]  /*d860*/  PRMT R22, R201, 0x8880, RZ ;  /* 0x00008880c9167816 */ /* 0x020fca00000000ff */
[----:B------:R-:W-:-:S07]  /*d870*/  IMAD R19, R22, R23, RZ ;  /* 0x0000001716137224 */ /* 0x000fce00078e02ff */
.L_x_205:
[----:B------:R-:W-:Y:S05]  /*d880*/  BSYNC B1 ;  /* 0x0000000000017941 */ /* 0x000fea0003800000 */
.L_x_204:
[----:B------:R-:W-:Y:S01]  /*d890*/  @!P6 IMAD R119, R119, R200, R19 ;  /* 0x000000c87777e224 */ /* 0x000fe200078e0213 */
[----:B------:R-:W-:Y:S04]  /*d8a0*/  BSSY B1, `(.L_x_206) ;  /* 0x0000006000017945 */ /* 0x000fe80003800000 */
[----:B------:R0:W-:Y:S01]  /*d8b0*/  @!P6 STG.E.U8 desc[UR52][R6.64+0x59], R119 ;  /* 0x000059770600e986 */ /* 0x0001e2000c101134 */
[----:B------:R-:W-:Y:S05]  /*d8c0*/  @P5 BRA `(.L_x_207) ;  /* 0x00000000000c5947 */ /* 0x000fea0003800000 */
[----:B-1----:R-:W5:Y:S02]  /*d8d0*/  LDG.E.U8 R201, desc[UR52][R12.64+0x50] ;  /* 0x000050340cc97981 */ /* 0x002f64000c1e1100 */
[----:B-----5:R-:W-:-:S05]  /*d8e0*/  PRMT R22, R201, 0x8880, RZ ;  /* 0x00008880c9167816 */ /* 0x020fca00000000ff */
[----:B------:R-:W-:-:S07]  /*d8f0*/  IMAD R19, R22, R23, RZ ;  /* 0x0000001716137224 */ /* 0x000fce00078e02ff */
.L_x_207:
[----:B------:R-:W-:Y:S05]  /*d900*/  BSYNC B1 ;  /* 0x0000000000017941 */ /* 0x000fea0003800000 */
.L_x_206:
        /* <DEDUP_REMOVED lines=10> */
.L_x_209:
[----:B------:R-:W-:Y:S05]  /*d9b0*/  BSYNC B1 ;  /* 0x0000000000017941 */ /* 0x000fea0003800000 */
.L_x_208:
[----:B------:R-:W-:Y:S01]  /*d9c0*/  @!P4 IMAD R105, R105, R200, R19 ;  /* 0x000000c86969c224 */ /* 0x000fe200078e0213 */
[----:B------:R-:W-:Y:S04]  /*d9d0*/  BSSY B1, `(.L_x_210) ;  /* 0x0000006000017945 */ /* 0x000fe80003800000 */
[----:B------:R0:W-:Y:S01]  /*d9e0*/  @!P4 STG.E.U8 desc[UR52][R8.64+0x51], R105 ;  /* 0x000051690800c986 */ /* 0x0001e2000c101134 */
[----:B------:R-:W-:Y:S05]  /*d9f0*/  @P6 BRA `(.L_x_211) ;  /* 0x00000000000c6947 */ /* 0x000fea0003800000 */
[----:B-1----:R-:W5:Y:S02]  /*da00*/  LDG.E.U8 R201, desc[UR52][R206.64+0x50] ;  /* 0x00005034cec97981 */ /* 0x002f64000c1e1100 */
[----:B-----5:R-:W-:-:S05]  /*da10*/  PRMT R22, R201, 0x8880, RZ ;  /* 0x00008880c9167816 */ /* 0x020fca00000000ff */
[----:B------:R-:W-:-:S07]  /*da20*/  IMAD R19, R22, R23, RZ ;  /* 0x0000001716137224 */ /* 0x000fce00078e02ff */
.L_x_211:
[----:B------:R-:W-:Y:S05]  /*da30*/  BSYNC B1 ;  /* 0x0000000000017941 */ /* 0x000fea0003800000 */
.L_x_210:
[----:B----4-:R-:W-:Y:S01]  /*da40*/  @!P6 IMAD R3, R106, R200, R19 ;  /* 0x000000c86a03e224 */ /* 0x010fe200078e0213 */
[----:B------:R-:W-:Y:S04]  /*da50*/  BSSY B1, `(.L_x_212) ;  /* 0x0000006000017945 */ /* 0x000fe80003800000 */
[----:B------:R4:W-:Y:S01]  /*da60*/  @!P6 STG.E.U8 desc[UR52][R10.64+0x50], R3 ;  /* 0x000050030a00e986 */ /* 0x0009e2000c101134 */
[----:B------:R-:W-:Y:S05]  /*da70*/  @P5 BRA `(.L_x_213) ;  /* 0x00000000000c5947 */ /* 0x000fea0003800000 */
[----:B-1----:R-:W5:Y:S02]  /*da80*/  LDG.E.U8 R201, desc[UR52][R206.64+0x51] ;  /* 0x00005134cec97981 */ /* 0x002f64000c1e1100 */
[----:B-----5:R-:W-:-:S05]  /*da90*/  PRMT R22, R201, 0x8880, RZ ;  /* 0x00008880c9167816 */ /* 0x020fca00000000ff */
[----:B------:R-:W-:-:S07]  /*daa0*/  IMAD R19, R22, R23, RZ ;  /* 0x0000001716137224 */ /* 0x000fce00078e02ff */
.L_x_213:
[----:B------:R-:W-:Y:S05]  /*dab0*/  BSYNC B1 ;  /* 0x0000000000017941 */ /* 0x000fea0003800000 */
.L_x_212:
        /* <DEDUP_REMOVED lines=10> */
.L_x_215:
[----:B------:R-:W-:Y:S05]  /*db60*/  BSYNC B1 ;  /* 0x0000000000017941 */ /* 0x000fea0003800000 */
.L_x_214:
[----:B----4-:R-:W-:Y:S01]  /*db70*/  @!P4 IMAD R3, R108, R200, R19 ;  /* 0x000000c86c03c224 */ /* 0x010fe200078e0213 */
[----:B------:R-:W-:Y:S04]  /*db80*/  BSSY B1, `(.L_x_216) ;  /* 0x0000006000017945 */ /* 0x000fe80003800000 */
[----:B------:R4:W-:Y:S01]  /*db90*/  @!P4 STG.E.U8 desc[UR52][R8.64+0x58], R3 ;  /* 0x000058030800c986 */ /* 0x0009e2000c101134 */
[----:B------:R-:W-:Y:S05]  /*dba0*/  @P6 BRA `(.L_x_217) ;  /* 0x00000000000c6947 */ /* 0x000fea0003800000 */
[----:B-1----:R-:W5:Y:S02]  /*dbb0*/  LDG.E.U8 R201, desc[UR52][R12.64+0x59] ;  /* 0x000059340cc97981 */ /* 0x002f64000c1e1100 */
[----:B-----5:R-:W-:-:S05]  /*dbc0*/  PRMT R22, R201, 0x8880, RZ ;  /* 0x00008880c9167816 */ /* 0x020fca00000000ff */
[----:B------:R-:W-:-:S07]  /*dbd0*/  IMAD R19, R22, R23, RZ ;  /* 0x0000001716137224 */ /* 0x000fce00078e02ff */
.L_x_217:
[----:B------:R-:W-:Y:S05]  /*dbe0*/  BSYNC B1 ;  /* 0x0000000000017941 */ /* 0x000fea0003800000 */
.L_x_216:
[----:B------:R-:W-:Y:S01]  /*dbf0*/  @!P6 IMAD R109, R109, R200, R19 ;  /* 0x000000c86d6de224 */ /* 0x000fe200078e0213 */
[----:B------:R-:W-:Y:S04]  /*dc00*/  BSSY B1, `(.L_x_218) ;  /* 0x0000006000017945 */ /* 0x000fe80003800000 */
[----:B------:R0:W-:Y:S01]  /*dc10*/  @!P6 STG.E.U8 desc[UR52][R8.64+0x59], R109 ;  /* 0x0000596d0800e986 */ /* 0x0001e2000c101134 */
[----:B------:R-:W-:Y:S05]  /*dc20*/  @P5 BRA `(.L_x_219) ;  /* 0x00000000000c5947 */ /* 0x000fea0003800000 */
[----:B-1----:R-:W5:Y:S02]  /*dc30*/  LDG.E.U8 R201, desc[UR52][R206.64+0x58] ;  /* 0x00005834cec97981 */ /* 0x002f64000c1e1100 */
[----:B-----5:R-:W-:-:S05]  /*dc40*/  PRMT R22, R201, 0x8880, RZ ;  /* 0x00008880c9167816 */ /* 0x020fca00000000ff */
[----:B------:R-:W-:-:S07]  /*dc50*/  IMAD R19, R22, R23, RZ ;  /* 0x0000001716137224 */ /* 0x000fce00078e02ff */
.L_x_219:
[----:B------:R-:W-:Y:S05]  /*dc60*/  BSYNC B1 ;  /* 0x0000000000017941 */ /* 0x000fea0003800000 */
.L_x_218:
        /* <DEDUP_REMOVED lines=10> */
.L_x_221:
[----:B------:R-:W-:Y:S05]  /*dd10*/  BSYNC B1 ;  /* 0x0000000000017941 */ /* 0x000fea0003800000 */
.L_x_220:
[----:B------:R-:W-:Y:S01]  /*dd20*/  @!P4 IMAD R111, R111, R200, R19 ;  /* 0x000000c86f6fc224 */ /* 0x000fe200078e0213 */
[----:B------:R-:W-:Y:S04]  /*dd30*/  BSSY B1, `(.L_x_222) ;  /* 0x0000006000017945 */ /* 0x000fe80003800000 */
[----:B------:R0:W-:Y:S01]  /*dd40*/  @!P4 STG.E.U8 desc[UR52][R10.64+0x59], R111 ;  /* 0x0000596f0a00c986 */ /* 0x0001e2000c101134 */
[----:B------:R-:W-:Y:S05]  /*dd50*/  @P6 BRA `(.L_x_223) ;  /* 0x00000000000c6947 */ /* 0x000fea0003800000 */
[----:B-1----:R-:W5:Y:S02]  /*dd60*/  LDG.E.U8 R201, desc[UR52][R20.64+0x60] ;  /* 0x0000603414c97981 */ /* 0x002f64000c1e1100 */
[----:B-----5:R-:W-:-:S05]  /*dd70*/  PRMT R22, R201, 0x8880, RZ ;  /* 0x00008880c9167816 */ /* 0x020fca00000000ff */
[----:B------:R-:W-:-:S07]  /*dd80*/  IMAD R19, R22, R23, RZ ;  /* 0x0000001716137224 */ /* 0x000fce00078e02ff */
.L_x_223:
[----:B------:R-:W-:Y:S05]  /*dd90*/  BSYNC B1 ;  /* 0x0000000000017941 */ /* 0x000fea0003800000 */
.L_x_222:
[----:B----4-:R-:W-:Y:S01]  /*dda0*/  @!P6 IMAD R3, R96, R200, R19 ;  /* 0x000000c86003e224 */ /* 0x010fe200078e0213 */
[----:B------:R-:W-:Y:S04]  /*ddb0*/  BSSY B1, `(.L_x_224) ;  /* 0x0000006000017945 */ /* 0x000fe80003800000 */
[----:B------:R4:W-:Y:S01]  /*ddc0*/  @!P6 STG.E.U8 desc[UR52][R4.64+0x60], R3 ;  /* 0x000060030400e986 */ /* 0x0009e2000c101134 */
[----:B------:R-:W-:Y:S05]  /*ddd0*/  @P5 BRA `(.L_x_225) ;  /* 0x00000000000c5947 */ /* 0x000fea0003800000 */
[----:B-1----:R-:W5:Y:S02]  /*dde0*/  LDG.E.U8 R201, desc[UR52][R20.64+0x61] ;  /* 0x0000613414c97981 */ /* 0x002f64000c1e1100 */
[----:B-----5:R-:W-:-:S05]  /*ddf0*/  PRMT R22, R201, 0x8880, RZ ;  /* 0x00008880c9167816 */ /* 0x020fca00000000ff */
[----:B------:R-:W-:-:S07]  /*de00*/  IMAD R19, R22, R23, RZ ;  /* 0x0000001716137224 */ /* 0x000fce00078e02ff */
.L_x_225:
[----:B------:R-:W-:Y:S05]  /*de10*/  BSYNC B1 ;  /* 0x0000000000017941 */ /* 0x000fea0003800000 */
.L_x_224:
        /* <DEDUP_REMOVED lines=10> */
.L_x_227:
[----:B------:R-:W-:Y:S05]  /*dec0*/  BSYNC B1 ;  /* 0x0000000000017941 */ /* 0x000fea0003800000 */
.L_x_226:
[----:B----4-:R-:W-:Y:S01]  /*ded0*/  @!P4 IMAD R3, R98, R200, R19 ;  /* 0x000000c86203c224 */ /* 0x010fe200078e0213 */
[----:B------:R-:W-:Y:S04]  /*dee0*/  BSSY B1, `(.L_x_228) ;  /* 0x0000006000017945 */ /* 0x000fe80003800000 */
[----:B------:R4:W-:Y:S01]  /*def0*/  @!P4 STG.E.U8 desc[UR52][R6.64+0x60], R3 ;  /* 0x000060030600c986 */ /* 0x0009e2000c101134 */
[----:B------:R-:W-:Y:S05]  /*df00*/  @P6 BRA `(.L_x_229) ;  /* 0x00000000000c6947 */ /* 0x000fea0003800000 */
[----:B-1----:R-:W5:Y:S02]  /*df10*/  LDG.E.U8 R201, desc[UR52][R14.64+0x61] ;  /* 0x000061340ec97981 */ /* 0x002f64000c1e1100 */
[----:B-----5:R-:W-:-:S05]  /*df20*/  PRMT R22, R201, 0x8880, RZ ;  /* 0x00008880c9167816 */ /* 0x020fca00000000ff */
[----:B------:R-:W-:-:S07]  /*df30*/  IMAD R19, R22, R23, RZ ;  /* 0x0000001716137224 */ /* 0x000fce00078e02ff */
.L_x_229:
[----:B------:R-:W-:Y:S05]  /*df40*/  BSYNC B1 ;  /* 0x0000000000017941 */ /* 0x000fea0003800000 */
.L_x_228:
[----:B------:R-:W-:Y:S01]  /*df50*/  @!P6 IMAD R99, R99, R200, R19 ;  /* 0x000000c86363e224 */ /* 0x000fe200078e0213 */
[----:B------:R-:W-:Y:S04]  /*df60*/  BSSY B1, `(.L_x_230) ;  /* 0x0000006000017945 */ /* 0x000fe80003800000 */
[----:B------:R0:W-:Y:S01]  /*df70*/  @!P6 STG.E.U8 desc[UR52][R6.64+0x61], R99 ;  /* 0x000061630600e986 */ /* 0x0001e2000c101134 */
[----:B------:R-:W-:Y:S05]  /*df80*/  @P5 BRA `(.L_x_231) ;  /* 0x00000000000c5947 */ /* 0x000fea0003800000 */
[----:B-1----:R-:W5:Y:S02]  /*df90*/  LDG.E.U8 R201, desc[UR52][R20.64+0x68] ;  /* 0x0000683414c97981 */ /* 0x002f64000c1e1100 */
[----:B-----5:R-:W-:-:S05]  /*dfa0*/  PRMT R22, R201, 0x8880, RZ ;  /* 0x00008880c9167816 */ /* 0x020fca00000000ff */
[----:B------:R-:W-:-:S07]  /*dfb0*/  IMAD R19, R22, R23, RZ ;  /* 0x0000001716137224 */ /* 0x000fce00078e02ff */
.L_x_231:
[----:B------:R-:W-:Y:S05]  /*dfc0*/  BSYNC B1 ;  /* 0x0000000000017941 */ /* 0x000fea0003800000 */
.L_x_230:
        /* <DEDUP_REMOVED lines=10> */
.L_x_233:
[----:B------:R-:W-:Y:S05]  /*e070*/  BSYNC B1 ;  /* 0x0000000000017941 */ /* 0x000fea0003800000 */
.L_x_232:
[----:B------:R-:W-:Y:S01]  /*e080*/  @!P4 IMAD R101, R101, R200, R19 ;  /* 0x000000c86565c224 */ /* 0x000fe200078e0213 */
[----:B------:R-:W-:Y:S04]  /*e090*/  BSSY B1, `(.L_x_234) ;  /* 0x0000006000017945 */ /* 0x000fe80003800000 */
[----:B------:R0:W-:Y:S01]  /*e0a0*/  @!P4 STG.E.U8 desc[UR52][R4.64+0x69], R101 ;  /* 0x000069650400c986 */ /* 0x0001e2000c101134 */
[----:B------:R-:W-:Y:S05]  /*e0b0*/  @P6 BRA `(.L_x_235) ;  /* 0x00000000000c6947 */ /* 0x000fea0003800000 */
[----:B-1----:R-:W5:Y:S02]  /*e0c0*/  LDG.E.U8 R201, desc[UR52][R14.64+0x68] ;  /* 0x000068340ec97981 */ /* 0x002f64000c1e1100 */
[----:B-----5:R-:W-:-:S05]  /*e0d0*/  PRMT R22, R201, 0x8880, RZ ;  /* 0x00008880c9167816 */ /* 0x020fca00000000ff */
[----:B------:R-:W-:-:S07]  /*e0e0*/  IMAD R19, R22, R23, RZ ;  /* 0x0000001716137224 */ /* 0x000fce00078e02ff */
.L_x_235:
[----:B------:R-:W-:Y:S05]  /*e0f0*/  BSYNC B1 ;  /* 0x0000000000017941 */ /* 0x000fea0003800000 */
.L_x_234:
[----:B----4-:R-:W-:Y:S01]  /*e100*/  @!P6 IMAD R3, R102, R200, R19 ;  /* 0x000000c86603e224 */ /* 0x010fe200078e0213 */
[----:B------:R-:W-:Y:S04]  /*e110*/  BSSY B1, `(.L_x_236) ;  /* 0x0000006000017945 */ /* 0x000fe80003800000 */
[----:B------:R4:W-:Y:S01]  /*e120*/  @!P6 STG.E.U8 desc[UR52][R6.64+0x68], R3 ;  /* 0x000068030600e986 */ /* 0x0009e2000c101134 */
[----:B------:R-:W-:Y:S05]  /*e130*/  @P5 BRA `(.L_x_237) ;  /* 0x00000000000c5947 */ /* 0x000fea0003800000 */
[----:B-1----:R-:W5:Y:S02]  /*e140*/  LDG.E.U8 R201, desc[UR52][R14.64+0x69] ;  /* 0x000069340ec97981 */ /* 0x002f64000c1e1100 */
[----:B-----5:R-:W-:-:S05]  /*e150*/  PRMT R22, R201, 0x8880, RZ ;  /* 0x00008880c9167816 */ /* 0x020fca00000000ff */
[----:B------:R-:W-:-:S07]  /*e160*/  IMAD R19, R22, R23, RZ ;  /* 0x0000001716137224 */ /* 0x000fce00078e02ff */
.L_x_237:
[----:B------:R-:W-:Y:S05]  /*e170*/  BSYNC B1 ;  /* 0x0000000000017941 */ /* 0x000fea0003800000 */
.L_x_236:
        /* <DEDUP_REMOVED lines=10> */
.L_x_239:
[----:B------:R-:W-:Y:S05]  /*e220*/  BSYNC B1 ;  /* 0x0000000000017941 */ /* 0x000fea0003800000 */
.L_x_238:
[----:B----4-:R-:W-:Y:S01]  /*e230*/  @!P4 IMAD R3, R88, R200, R19 ;  /* 0x000000c85803c224 */ /* 0x010fe200078e0213 */
[----:B------:R-:W-:Y:S04]  /*e240*/  BSSY B1, `(.L_x_240) ;  /* 0x0000006000017945 */ /* 0x000fe80003800000 */
[----:B------:R4:W-:Y:S01]  /*e250*/  @!P4 STG.E.U8 desc[UR52][R8.64+0x60], R3 ;  /* 0x000060030800c986 */ /* 0x0009e2000c101134 */
[----:B------:R-:W-:Y:S05]  /*e260*/  @P6 BRA `(.L_x_241) ;  /* 0x00000000000c6947 */ /* 0x000fea0003800000 */
[----:B-1----:R-:W5:Y:S02]  /*e270*/  LDG.E.U8 R201, desc[UR52][R12.64+0x61] ;  /* 0x000061340cc97981 */ /* 0x002f64000c1e1100 */
[----:B-----5:R-:W-:-:S05]  /*e280*/  PRMT R22, R201, 0x8880, RZ ;  /* 0x00008880c9167816 */ /* 0x020fca00000000ff */
[----:B------:R-:W-:-:S07]  /*e290*/  IMAD R19, R22, R23, RZ ;  /* 0x0000001716137224 */ /* 0x000fce00078e02ff */
.L_x_241:
[----:B------:R-:W-:Y:S05]  /*e2a0*/  BSYNC B1 ;  /* 0x0000000000017941 */ /* 0x000fea0003800000 */
.L_x_240:
[----:B------:R-:W-:Y:S01]  /*e2b0*/  @!P6 IMAD R89, R89, R200, R19 ;  /* 0x000000c85959e224 */ /* 0x000fe200078e0213 */
[----:B------:R-:W-:Y:S04]  /*e2c0*/  BSSY B1, `(.L_x_242) ;  /* 0x0000006000017945 */ /* 0x000fe80003800000 */
[----:B------:R0:W-:Y:S01]  /*e2d0*/  @!P6 STG.E.U8 desc[UR52][R8.64+0x61], R89 ;  /* 0x000061590800e986 */ /* 0x0001e2000c101134 */
[----:B------:R-:W-:Y:S05]  /*e2e0*/  @P5 BRA `(.L_x_243) ;  /* 0x00000000000c5947 */ /* 0x000fea0003800000 */
[----:B-1----:R-:W5:Y:S02]  /*e2f0*/  LDG.E.U8 R201, desc[UR52][R206.64+0x60] ;  /* 0x00006034cec97981 */ /* 0x002f64000c1e1100 */
[----:B-----5:R-:W-:-:S05]  /*e300*/  PRMT R22, R201, 0x8880, RZ ;  /* 0x00008880c9167816 */ /* 0x020fca00000000ff */
[----:B------:R-:W-:-:S07]  /*e310*/  IMAD R19, R22, R23, RZ ;  /* 0x0000001716137224 */ /* 0x000fce00078e02ff */
.L_x_243:
[----:B------:R-:W-:Y:S05]  /*e320*/  BSYNC B1 ;  /* 0x0000000000017941 */ /* 0x000fea0003800000 */
.L_x_242:
        /* <DEDUP_REMOVED lines=10> */
.L_x_245:
[----:B------:R-:W-:Y:S05]  /*e3d0*/  BSYNC B1 ;  /* 0x0000000000017941 */ /* 0x000fea0003800000 */
.L_x_244:
[----:B------:R-:W-:Y:S01]  /*e3e0*/  @!P4 IMAD R91, R91, R200, R19 ;  /* 0x000000c85b5bc224 */ /* 0x000fe200078e0213 */
[----:B------:R-:W-:Y:S04]  /*e3f0*/  BSSY B1, `(.L_x_246) ;  /* 0x0000006000017945 */ /* 0x000fe80003800000 */
[----:B------:R0:W-:Y:S01]  /*e400*/  @!P4 STG.E.U8 desc[UR52][R10.64+0x61], R91 ;  /* 0x0000615b0a00c986 */ /* 0x0001e2000c101134 */
[----:B------:R-:W-:Y:S05]  /*e410*/  @P6 BRA `(.L_x_247) ;  /* 0x00000000000c6947 */ /* 0x000fea0003800000 */
[----:B-1----:R-:W5:Y:S02]  /*e420*/  LDG.E.U8 R201, desc[UR52][R12.64+0x68] ;  /* 0x000068340cc97981 */ /* 0x002f64000c1e1100 */
[----:B-----5:R-:W-:-:S05]  /*e430*/  PRMT R22, R201, 0x8880, RZ ;  /* 0x00008880c9167816 */ /* 0x020fca00000000ff */
[----:B------:R-:W-:-:S07]  /*e440*/  IMAD R19, R22, R23, RZ ;  /* 0x0000001716137224 */ /* 0x000fce00078e02ff */
.L_x_247:
[----:B------:R-:W-:Y:S05]  /*e450*/  BSYNC B1 ;  /* 0x0000000000017941 */ /* 0x000fea0003800000 */
.L_x_246:
[----:B----4-:R-:W-:Y:S01]  /*e460*/  @!P6 IMAD R3, R92, R200, R19 ;  /* 0x000000c85c03e224 */ /* 0x010fe200078e0213 */
[----:B------:R-:W-:Y:S04]  /*e470*/  BSSY B1, `(.L_x_248) ;  /* 0x0000006000017945 */ /* 0x000fe80003800000 */
[----:B------:R4:W-:Y:S01]  /*e480*/  @!P6 STG.E.U8 desc[UR52][R8.64+0x68], R3 ;  /* 0x000068030800e986 */ /* 0x0009e2000c101134 */
[----:B------:R-:W-:Y:S05]  /*e490*/  @P5 BRA `(.L_x_249) ;  /* 0x00000000000c5947 */ /* 0x000fea0003800000 */
[----:B-1----:R-:W5:Y:S02]  /*e4a0*/  LDG.E.U8 R201, desc[UR52][R12.64+0x69] ;  /* 0x000069340cc97981 */ /* 0x002f64000c1e1100 */
[----:B-----5:R-:W-:-:S05]  /*e4b0*/  PRMT R22, R201, 0x8880, RZ ;  /* 0x00008880c9167816 */ /* 0x020fca00000000ff */
[----:B------:R-:W-:-:S07]  /*e4c0*/  IMAD R19, R22, R23, RZ ;  /* 0x0000001716137224 */ /* 0x000fce00078e02ff */
.L_x_249:
[----:B------:R-:W-:Y:S05]  /*e4d0*/  BSYNC B1 ;  /* 0x0000000000017941 */ /* 0x000fea0003800000 */
.L_x_248:
        /* <DEDUP_REMOVED lines=10> */
.L_x_251:
[----:B------:R-:W-:Y:S05]  /*e580*/  BSYNC B1 ;  /* 0x0000000000017941 */ /* 0x000fea0003800000 */
.L_x_250:
[----:B----4-:R-:W-:Y:S01]  /*e590*/  @!P4 IMAD R3, R94, R200, R19 ;  /* 0x000000c85e03c224 */ /* 0x010fe200078e0213 */
[----:B------:R-:W-:Y:S04]  /*e5a0*/  BSSY B1, `(.L_x_252) ;  /* 0x0000006000017945 */ /* 0x000fe80003800000 */
[----:B------:R4:W-:Y:S01]  /*e5b0*/  @!P4 STG.E.U8 desc[UR52][R10.64+0x68], R3 ;  /* 0x000068030a00c986 */ /* 0x0009e2000c101134 */
[----:B------:R-:W-:Y:S05]  /*e5c0*/  @P6 BRA `(.L_x_253) ;  /* 0x00000000000c6947 */ /* 0x000fea0003800000 */
[----:B-1----:R-:W5:Y:S02]  /*e5d0*/  LDG.E.U8 R201, desc[UR52][R206.64+0x69] ;  /* 0x00006934cec97981 */ /* 0x002f64000c1e1100 */
[----:B-----5:R-:W-:-:S05]  /*e5e0*/  PRMT R22, R201, 0x8880, RZ ;  /* 0x00008880c9167816 */ /* 0x020fca00000000ff */
[----:B------:R-:W-:-:S07]  /*e5f0*/  IMAD R19, R22, R23, RZ ;  /* 0x0000001716137224 */ /* 0x000fce00078e02ff */
.L_x_253:
[----:B------:R-:W-:Y:S05]  /*e600*/  BSYNC B1 ;  /* 0x0000000000017941 */ /* 0x000fea0003800000 */
.L_x_252:
[----:B------:R-:W-:Y:S01]  /*e610*/  @!P6 IMAD R95, R95, R200, R19 ;  /* 0x000000c85f5fe224 */ /* 0x000fe200078e0213 */
[----:B------:R-:W-:Y:S04]  /*e620*/  BSSY B1, `(.L_x_254) ;  /* 0x0000006000017945 */ /* 0x000fe80003800000 */
[----:B------:R0:W-:Y:S01]  /*e630*/  @!P6 STG.E.U8 desc[UR52][R10.64+0x69], R95 ;  /* 0x0000695f0a00e986 */ /* 0x0001e2000c101134 */
[----:B------:R-:W-:Y:S05]  /*e640*/  @P5 BRA `(.L_x_255) ;  /* 0x00000000000c5947 */ /* 0x000fea0003800000 */
[----:B-1----:R-:W5:Y:S02]  /*e650*/  LDG.E.U8 R201, desc[UR52][R20.64+0x70] ;  /* 0x0000703414c97981 */ /* 0x002f64000c1e1100 */
[----:B-----5:R-:W-:-:S05]  /*e660*/  PRMT R22, R201, 0x8880, RZ ;  /* 0x00008880c9167816 */ /* 0x020fca00000000ff */
[----:B------:R-:W-:-:S07]  /*e670*/  IMAD R19, R22, R23, RZ ;  /* 0x0000001716137224 */ /* 0x000fce00078e02ff */
.L_x_255:
[----:B------:R-:W-:Y:S05]  /*e680*/  BSYNC B1 ;  /* 0x0000000000017941 */ /* 0x000fea0003800000 */
.L_x_254:
        /* <DEDUP_REMOVED lines=10> */
.L_x_257:
[----:B------:R-:W-:Y:S05]  /*e730*/  BSYNC B1 ;  /* 0x0000000000017941 */ /* 0x000fea0003800000 */
.L_x_256:
[----:B------:R-:W-:Y:S01]  /*e740*/  @!P4 IMAD R81, R81, R200, R19 ;  /* 0x000000c85151c224 */ /* 0x000fe200078e0213 */
[----:B------:R-:W-:Y:S04]  /*e750*/  BSSY B1, `(.L_x_258) ;  /* 0x0000006000017945 */ /* 0x000fe80003800000 */
[----:B------:R0:W-:Y:S01]  /*e760*/  @!P4 STG.E.U8 desc[UR52][R4.64+0x71], R81 ;  /* 0x000071510400c986 */ /* 0x0001e2000c101134 */
[----:B------:R-:W-:Y:S05]  /*e770*/  @P6 BRA `(.L_x_259) ;  /* 0x00000000000c6947 */ /* 0x000fea0003800000 */
[----:B-1----:R-:W5:Y:S02]  /*e780*/  LDG.E.U8 R201, desc[UR52][R14.64+0x70] ;  /* 0x000070340ec97981 */ /* 0x002f64000c1e1100 */
[----:B-----5:R-:W-:-:S05]  /*e790*/  PRMT R22, R201, 0x8880, RZ ;  /* 0x00008880c9167816 */ /* 0x020fca00000000ff */
[----:B------:R-:W-:-:S07]  /*e7a0*/  IMAD R19, R22, R23, RZ ;  /* 0x0000001716137224 */ /* 0x000fce00078e02ff */
.L_x_259:
[----:B------:R-:W-:Y:S05]  /*e7b0*/  BSYNC B1 ;  /* 0x0000000000017941 */ /* 0x000fea0003800000 */
.L_x_258:
[----:B----4-:R-:W-:Y:S01]  /*e7c0*/  @!P6 IMAD R3, R82, R200, R19 ;  /* 0x000000c85203e224 */ /* 0x010fe200078e0213 */
[----:B------:R-:W-:Y:S04]  /*e7d0*/  BSSY B1, `(.L_x_260) ;  /* 0x0000006000017945 */ /* 0x000fe80003800000 */
[----:B------:R4:W-:Y:S01]  /*e7e0*/  @!P6 STG.E.U8 desc[UR52][R6.64+0x70], R3 ;  /* 0x000070030600e986 */ /* 0x0009e2000c101134 */
[----:B------:R-:W-:Y:S05]  /*e7f0*/  @P5 BRA `(.L_x_261) ;  /* 0x00000000000c5947 */ /* 0x000fea0003800000 */
[----:B-1----:R-:W5:Y:S02]  /*e800*/  LDG.E.U8 R201, desc[UR52][R14.64+0x71] ;  /* 0x000071340ec97981 */ /* 0x002f64000c1e1100 */
[----:B-----5:R-:W-:-:S05]  /*e810*/  PRMT R22, R201, 0x8880, RZ ;  /* 0x00008880c9167816 */ /* 0x020fca00000000ff */
[----:B------:R-:W-:-:S07]  /*e820*/  IMAD R19, R22, R23, RZ ;  /* 0x0000001716137224 */ /* 0x000fce00078e02ff */
.L_x_261:
[----:B------:R-:W-:Y:S05]  /*e830*/  BSYNC B1 ;  /* 0x0000000000017941 */ /* 0x000fea0003800000 */
.L_x_260:
        /* <DEDUP_REMOVED lines=10> */
.L_x_263:
[----:B------:R-:W-:Y:S05]  /*e8e0*/  BSYNC B1 ;  /* 0x0000000000017941 */ /* 0x000fea0003800000 */
.L_x_262:
[----:B----4-:R-:W-:Y:S01]  /*e8f0*/  @!P4 IMAD R3, R84, R200, R19 ;  /* 0x000000c85403c224 */ /* 0x010fe200078e0213 */
[----:B------:R-:W-:Y:S04]  /*e900*/  BSSY B1, `(.L_x_264) ;  /* 0x0000006000017945 */ /* 0x000fe80003800000 */
[----:B------:R4:W-:Y:S01]  /*e910*/  @!P4 STG.E.U8 desc[UR52][R4.64+0x78], R3 ;  /* 0x000078030400c986 */ /* 0x0009e2000c101134 */
[----:B------:R-:W-:Y:S05]  /*e920*/  @P6 BRA `(.L_x_265) ;  /* 0x00000000000c6947 */ /* 0x000fea0003800000 */
[----:B-1----:R-:W5:Y:S02]  /*e930*/  LDG.E.U8 R201, desc[UR52][R20.64+0x79] ;  /* 0x0000793414c97981 */ /* 0x002f64000c1e1100 */
[----:B-----5:R-:W-:-:S05]  /*e940*/  PRMT R22, R201, 0x8880, RZ ;  /* 0x00008880c9167816 */ /* 0x020fca00000000ff */
[----:B------:R-:W-:-:S07]  /*e950*/  IMAD R19, R22, R23, RZ ;  /* 0x0000001716137224 */ /* 0x000fce00078e02ff */
.L_x_265:
[----:B------:R-:W-:Y:S05]  /*e960*/  BSYNC B1 ;  /* 0x0000000000017941 */ /* 0x000fea0003800000 */
.L_x_264:
[----:B------:R-:W-:Y:S01]  /*e970*/  @!P6 IMAD R85, R85, R200, R19 ;  /* 0x000000c85555e224 */ /* 0x000fe200078e0213 */
[----:B------:R-:W-:Y:S04]  /*e980*/  BSSY B1, `(.L_x_266) ;  /* 0x0000006000017945 */ /* 0x000fe80003800000 */
[----:B------:R0:W-:Y:S01]  /*e990*/  @!P6 STG.E.U8 desc[UR52][R4.64+0x79], R85 ;  /* 0x000079550400e986 */ /* 0x0001e2000c101134 */
[----:B------:R-:W-:Y:S05]  /*e9a0*/  @P5 BRA `(.L_x_267) ;  /* 0x00000000000c5947 */ /* 0x000fea0003800000 */
[----:B-1----:R-:W5:Y:S02]  /*e9b0*/  LDG.E.U8 R201, desc[UR52][R14.64+0x78] ;  /* 0x000078340ec97981 */ /* 0x002f64000c1e1100 */
[----:B-----5:R-:W-:-:S05]  /*e9c0*/  PRMT R22, R201, 0x8880, RZ ;  /* 0x00008880c9167816 */ /* 0x020fca00000000ff */
[----:B------:R-:W-:-:S07]  /*e9d0*/  IMAD R19, R22, R23, RZ ;  /* 0x0000001716137224 */ /* 0x000fce00078e02ff */
.L_x_267:
[----:B------:R-:W-:Y:S05]  /*e9e0*/  BSYNC B1 ;  /* 0x0000000000017941 */ /* 0x000fea0003800000 */
.L_x_266:
        /* <DEDUP_REMOVED lines=10> */
.L_x_269:
[----:B------:R-:W-:Y:S05]  /*ea90*/  BSYNC B1 ;  /* 0x0000000000017941 */ /* 0x000fea0003800000 */
.L_x_268:
[----:B------:R-:W-:Y:S01]  /*eaa0*/  @!P4 IMAD R87, R87, R200, R19 ;  /* 0x000000c85757c224 */ /* 0x000fe200078e0213 */
[----:B------:R-:W-:Y:S04]  /*eab0*/  BSSY B1, `(.L_x_270) ;  /* 0x0000006000017945 */ /* 0x000fe80003800000 */
[----:B------:R0:W-:Y:S01]  /*eac0*/  @!P4 STG.E.U8 desc[UR52][R6.64+0x79], R87 ;  /* 0x000079570600c986 */ /* 0x0001e2000c101134 */
[----:B------:R-:W-:Y:S05]  /*ead0*/  @P6 BRA `(.L_x_271) ;  /* 0x00000000000c6947 */ /* 0x000fea0003800000 */
[----:B-1----:R-:W5:Y:S02]  /*eae0*/  LDG.E.U8 R201, desc[UR52][R12.64+0x70] ;  /* 0x000070340cc97981 */ /* 0x002f64000c1e1100 */
[----:B-----5:R-:W-:-:S05]  /*eaf0*/  PRMT R22, R201, 0x8880, RZ ;  /* 0x00008880c9167816 */ /* 0x020fca00000000ff */
[----:B------:R-:W-:-:S07]  /*eb00*/  IMAD R19, R22, R23, RZ ;  /* 0x0000001716137224 */ /* 0x000fce00078e02ff */
.L_x_271:
[----:B------:R-:W-:Y:S05]  /*eb10*/  BSYNC B1 ;  /* 0x0000000000017941 */ /* 0x000fea0003800000 */
.L_x_270:
[----:B----4-:R-:W-:Y:S01]  /*eb20*/  @!P6 IMAD R3, R72, R200, R19 ;  /* 0x000000c84803e224 */ /* 0x010fe200078e0213 */
[----:B------:R-:W-:Y:S04]  /*eb30*/  BSSY B1, `(.L_x_272) ;  /* 0x0000006000017945 */ /* 0x000fe80003800000 */
[----:B------:R4:W-:Y:S01]  /*eb40*/  @!P6 STG.E.U8 desc[UR52][R8.64+0x70], R3 ;  /* 0x000070030800e986 */ /* 0x0009e2000c101134 */
[----:B------:R-:W-:Y:S05]  /*eb50*/  @P5 BRA `(.L_x_273) ;  /* 0x00000000000c5947 */ /* 0x000fea0003800000 */
[----:B-1----:R-:W5:Y:S02]  /*eb60*/  LDG.E.U8 R201, desc[UR52][R12.64+0x71] ;  /* 0x000071340cc97981 */ /* 0x002f64000c1e1100 */
[----:B-----5:R-:W-:-:S05]  /*eb70*/  PRMT R22, R201, 0x8880, RZ ;  /* 0x00008880c9167816 */ /* 0x020fca00000000ff */
[----:B------:R-:W-:-:S07]  /*eb80*/  IMAD R19, R22, R23, RZ ;  /* 0x0000001716137224 */ /* 0x000fce00078e02ff */
.L_x_273:
[----:B------:R-:W-:Y:S05]  /*eb90*/  BSYNC B1 ;  /* 0x0000000000017941 */ /* 0x000fea0003800000 */
.L_x_272:
        /* <DEDUP_REMOVED lines=10> */
.L_x_275:
[----:B------:R-:W-:Y:S05]  /*ec40*/  BSYNC B1 ;  /* 0x0000000000017941 */ /* 0x000fea0003800000 */
.L_x_274:
[----:B----4-:R-:W-:Y:S01]  /*ec50*/  @!P4 IMAD R3, R74, R200, R19 ;  /* 0x000000c84a03c224 */ /* 0x010fe200078e0213 */
[----:B------:R-:W-:Y:S04]  /*ec60*/  BSSY B1, `(.L_x_276) ;  /* 0x0000006000017945 */ /* 0x000fe80003800000 */
[----:B------:R4:W-:Y:S01]  /*ec70*/  @!P4 STG.E.U8 desc[UR52][R10.64+0x70], R3 ;  /* 0x000070030a00c986 */ /* 0x0009e2000c101134 */
[----:B------:R-:W-:Y:S05]  /*ec80*/  @P6 BRA `(.L_x_277) ;  /* 0x00000000000c6947 */ /* 0x000fea0003800000 */
[----:B-1----:R-:W5:Y:S02]  /*ec90*/  LDG.E.U8 R201, desc[UR52][R206.64+0x71] ;  /* 0x00007134cec97981 */ /* 0x002f64000c1e1100 */
[----:B-----5:R-:W-:-:S05]  /*eca0*/  PRMT R22, R201, 0x8880, RZ ;  /* 0x00008880c9167816 */ /* 0x020fca00000000ff */
[----:B------:R-:W-:-:S07]  /*ecb0*/  IMAD R19, R22, R23, RZ ;  /* 0x0000001716137224 */ /* 0x000fce00078e02ff */
.L_x_277:
[----:B------:R-:W-:Y:S05]  /*ecc0*/  BSYNC B1 ;  /* 0x0000000000017941 */ /* 0x000fea0003800000 */
.L_x_276:
[----:B------:R-:W-:Y:S01]  /*ecd0*/  @!P6 IMAD R75, R75, R200, R19 ;  /* 0x000000c84b4be224 */ /* 0x000fe200078e0213 */
[----:B------:R-:W-:Y:S04]  /*ece0*/  BSSY B1, `(.L_x_278) ;  /* 0x0000006000017945 */ /* 0x000fe80003800000 */
[----:B------:R0:W-:Y:S01]  /*ecf0*/  @!P6 STG.E.U8 desc[UR52][R10.64+0x71], R75 ;  /* 0x0000714b0a00e986 */ /* 0x0001e2000c101134 */
[----:B------:R-:W-:Y:S05]  /*ed00*/  @P5 BRA `(.L_x_279) ;  /* 0x00000000000c5947 */ /* 0x000fea0003800000 */
[----:B-1----:R-:W5:Y:S02]  /*ed10*/  LDG.E.U8 R201, desc[UR52][R12.64+0x78] ;  /* 0x000078340cc97981 */ /* 0x002f64000c1e1100 */
[----:B-----5:R-:W-:-:S05]  /*ed20*/  PRMT R22, R201, 0x8880, RZ ;  /* 0x00008880c9167816 */ /* 0x020fca00000000ff */
[----:B------:R-:W-:-:S07]  /*ed30*/  IMAD R19, R22, R23, RZ ;  /* 0x0000001716137224 */ /* 0x000fce00078e02ff */
.L_x_279:
[----:B------:R-:W-:Y:S05]  /*ed40*/  BSYNC B1 ;  /* 0x0000000000017941 */ /* 0x000fea0003800000 */
.L_x_278:
        /* <DEDUP_REMOVED lines=10> */
.L_x_281:
[----:B------:R-:W-:Y:S05]  /*edf0*/  BSYNC B1 ;  /* 0x0000000000017941 */ /* 0x000fea0003800000 */
.L_x_280:
[----:B------:R-:W-:Y:S01]  /*ee00*/  @!P4 IMAD R77, R77, R200, R19 ;  /* 0x000000c84d4dc224 */ /* 0x000fe200078e0213 */
[----:B------:R-:W-:Y:S04]  /*ee10*/  BSSY B1, `(.L_x_282) ;  /* 0x0000006000017945 */ /* 0x000fe80003800000 */
[----:B------:R0:W-:Y:S01]  /*ee20*/  @!P4 STG.E.U8 desc[UR52][R8.64+0x79], R77 ;  /* 0x0000794d0800c986 */ /* 0x0001e2000c101134 */
[----:B------:R-:W-:Y:S05]  /*ee30*/  @P6 BRA `(.L_x_283) ;  /* 0x00000000000c6947 */ /* 0x000fea0003800000 */
[----:B-1----:R-:W5:Y:S02]  /*ee40*/  LDG.E.U8 R201, desc[UR52][R206.64+0x78] ;  /* 0x00007834cec97981 */ /* 0x002f64000c1e1100 */
[----:B-----5:R-:W-:-:S05]  /*ee50*/  PRMT R22, R201, 0x8880, RZ ;  /* 0x00008880c9167816 */ /* 0x020fca00000000ff */
[----:B------:R-:W-:-:S07]  /*ee60*/  IMAD R19, R22, R23, RZ ;  /* 0x0000001716137224 */ /* 0x000fce00078e02ff */
.L_x_283:
[----:B------:R-:W-:Y:S05]  /*ee70*/  BSYNC B1 ;  /* 0x0000000000017941 */ /* 0x000fea0003800000 */
.L_x_282:
[----:B----4-:R-:W-:Y:S01]  /*ee80*/  @!P6 IMAD R3, R78, R200, R19 ;  /* 0x000000c84e03e224 */ /* 0x010fe200078e0213 */
[----:B------:R-:W-:Y:S04]  /*ee90*/  BSSY B1, `(.L_x_284) ;  /* 0x0000006000017945 */ /* 0x000fe80003800000 */
[----:B------:R4:W-:Y:S01]  /*eea0*/  @!P6 STG.E.U8 desc[UR52][R10.64+0x78], R3 ;  /* 0x000078030a00e986 */ /* 0x0009e2000c101134 */
[----:B------:R-:W-:Y:S05]  /*eeb0*/  @P5 BRA `(.L_x_285) ;  /* 0x00000000000c5947 */ /* 0x000fea0003800000 */
[----:B-1----:R-:W5:Y:S02]  /*eec0*/  LDG.E.U8 R201, desc[UR52][R206.64+0x79] ;  /* 0x00007934cec97981 */ /* 0x002f64000c1e1100 */
[----:B-----5:R-:W-:-:S05]  /*eed0*/  PRMT R22, R201, 0x8880, RZ ;  /* 0x00008880c9167816 */ /* 0x020fca00000000ff */
[----:B------:R-:W-:-:S07]  /*eee0*/  IMAD R19, R22, R23, RZ ;  /* 0x0000001716137224 */ /* 0x000fce00078e02ff */
.L_x_285:
[----:B------:R-:W-:Y:S05]  /*eef0*/  BSYNC B1 ;  /* 0x0000000000017941 */ /* 0x000fea0003800000 */
.L_x_284:
        /* <DEDUP_REMOVED lines=10> */
.L_x_287:
[----:B------:R-:W-:Y:S05]  /*efa0*/  BSYNC B1 ;  /* 0x0000000000017941 */ /* 0x000fea0003800000 */
.L_x_286:
[----:B----4-:R-:W-:Y:S01]  /*efb0*/  @!P4 IMAD R3, R64, R200, R19 ;  /* 0x000000c84003c224 */ /* 0x010fe200078e0213 */
[----:B------:R-:W-:Y:S04]  /*efc0*/  BSSY B1, `(.L_x_288) ;  /* 0x0000006000017945 */ /* 0x000fe80003800000 */
[----:B------:R4:W-:Y:S01]  /*efd0*/  @!P4 STG.E.U8 desc[UR52][R4.64+0x80], R3 ;  /* 0x000080030400c986 */ /* 0x0009e2000c101134 */
[----:B------:R-:W-:Y:S05]  /*efe0*/  @P6 BRA `(.L_x_289) ;  /* 0x00000000000c6947 */ /* 0x000fea0003800000 */
[----:B-1----:R-:W5:Y:S02]  /*eff0*/  LDG.E.U8 R201, desc[UR52][R20.64+0x81] ;  /* 0x0000813414c97981 */ /* 0x002f64000c1e1100 */
[----:B-----5:R-:W-:-:S05]  /*f000*/  PRMT R22, R201, 0x8880, RZ ;  /* 0x00008880c9167816 */ /* 0x020fca00000000ff */
[----:B------:R-:W-:-:S07]  /*f010*/  IMAD R19, R22, R23, RZ ;  /* 0x0000001716137224 */ /* 0x000fce00078e02ff */
.L_x_289:
[----:B------:R-:W-:Y:S05]  /*f020*/  BSYNC B1 ;  /* 0x0000000000017941 */ /* 0x000fea0003800000 */
.L_x_288:
[----:B------:R-:W-:Y:S01]  /*f030*/  @!P6 IMAD R65, R65, R200, R19 ;  /* 0x000000c84141e224 */ /* 0x000fe200078e0213 */
[----:B------:R-:W-:Y:S04]  /*f040*/  BSSY B1, `(.L_x_290) ;  /* 0x0000006000017945 */ /* 0x000fe80003800000 */
[----:B------:R0:W-:Y:S01]  /*f050*/  @!P6 STG.E.U8 desc[UR52][R4.64+0x81], R65 ;  /* 0x000081410400e986 */ /* 0x0001e2000c101134 */
[----:B------:R-:W-:Y:S05]  /*f060*/  @P5 BRA `(.L_x_291) ;  /* 0x00000000000c5947 */ /* 0x000fea0003800000 */
[----:B-1----:R-:W5:Y:S02]  /*f070*/  LDG.E.U8 R201, desc[UR52][R14.64+0x80] ;  /* 0x000080340ec97981 */ /* 0x002f64000c1e1100 */
[----:B-----5:R-:W-:-:S05]  /*f080*/  PRMT R22, R201, 0x8880, RZ ;  /* 0x00008880c9167816 */ /* 0x020fca00000000ff */
[----:B------:R-:W-:-:S07]  /*f090*/  IMAD R19, R22, R23, RZ ;  /* 0x0000001716137224 */ /* 0x000fce00078e02ff */
.L_x_291:
[----:B------:R-:W-:Y:S05]  /*f0a0*/  BSYNC B1 ;  /* 0x0000000000017941 */ /* 0x000fea0003800000 */
.L_x_290:
        /* <DEDUP_REMOVED lines=10> */
.L_x_293:
[----:B------:R-:W-:Y:S05]  /*f150*/  BSYNC B1 ;  /* 0x0000000000017941 */ /* 0x000fea0003800000 */
.L_x_292:
[----:B------:R-:W-:Y:S01]  /*f160*/  @!P4 IMAD R67, R67, R200, R19 ;  /* 0x000000c84343c224 */ /* 0x000fe200078e0213 */
[----:B------:R-:W-:Y:S04]  /*f170*/  BSSY B1, `(.L_x_294) ;  /* 0x0000006000017945 */ /* 0x000fe80003800000 */
[----:B------:R0:W-:Y:S01]  /*f180*/  @!P4 STG.E.U8 desc[UR52][R6.64+0x81], R67 ;  /* 0x000081430600c986 */ /* 0x0001e2000c101134 */
[----:B------:R-:W-:Y:S05]  /*f190*/  @P6 BRA `(.L_x_295) ;  /* 0x00000000000c6947 */ /* 0x000fea0003800000 */
[----:B-1----:R-:W5:Y:S02]  /*f1a0*/  LDG.E.U8 R201, desc[UR52][R20.64+0x88] ;  /* 0x0000883414c97981 */ /* 0x002f64000c1e1100 */
[----:B-----5:R-:W-:-:S05]  /*f1b0*/  PRMT R22, R201, 0x8880, RZ ;  /* 0x00008880c9167816 */ /* 0x020fca00000000ff */
[----:B------:R-:W-:-:S07]  /*f1c0*/  IMAD R19, R22, R23, RZ ;  /* 0x0000001716137224 */ /* 0x000fce00078e02ff */
.L_x_295:
[----:B------:R-:W-:Y:S05]  /*f1d0*/  BSYNC B1 ;  /* 0x0000000000017941 */ /* 0x000fea0003800000 */
.L_x_294:
[----:B----4-:R-:W-:Y:S01]  /*f1e0*/  @!P6 IMAD R3, R68, R200, R19 ;  /* 0x000000c84403e224 */ /* 0x010fe200078e0213 */
[----:B------:R-:W-:Y:S04]  /*f1f0*/  BSSY B1, `(.L_x_296) ;  /* 0x0000006000017945 */ /* 0x000fe80003800000 */
[----:B------:R4:W-:Y:S01]  /*f200*/  @!P6 STG.E.U8 desc[UR52][R4.64+0x88], R3 ;  /* 0x000088030400e986 */ /* 0x0009e2000c101134 */
[----:B------:R-:W-:Y:S05]  /*f210*/  @P5 BRA `(.L_x_297) ;  /* 0x00000000000c5947 */ /* 0x000fea0003800000 */
[----:B-1----:R-:W5:Y:S02]  /*f220*/  LDG.E.U8 R201, desc[UR52][R20.64+0x89] ;  /* 0x0000893414c97981 */ /* 0x002f64000c1e1100 */
[----:B-----5:R-:W-:-:S05]  /*f230*/  PRMT R22, R201, 0x8880, RZ ;  /* 0x00008880c9167816 */ /* 0x020fca00000000ff */
[----:B------:R-:W-:-:S07]  /*f240*/  IMAD R19, R22, R23, RZ ;  /* 0x0000001716137224 */ /* 0x000fce00078e02ff */
.L_x_297:
[----:B------:R-:W-:Y:S05]  /*f250*/  BSYNC B1 ;  /* 0x0000000000017941 */ /* 0x000fea0003800000 */
.L_x_296:
        /* <DEDUP_REMOVED lines=10> */
.L_x_299:
[----:B------:R-:W-:Y:S05]  /*f300*/  BSYNC B1 ;  /* 0x0000000000017941 */ /* 0x000fea0003800000 */
.L_x_298:
[----:B----4-:R-:W-:Y:S01]  /*f310*/  @!P4 IMAD R3, R70, R200, R19 ;  /* 0x000000c84603c224 */ /* 0x010fe200078e0213 */
[----:B------:R-:W-:Y:S04]  /*f320*/  BSSY B1, `(.L_x_300) ;  /* 0x0000006000017945 */ /* 0x000fe80003800000 */
[----:B------:R4:W-:Y:S01]  /*f330*/  @!P4 STG.E.U8 desc[UR52][R6.64+0x88], R3 ;  /* 0x000088030600c986 */ /* 0x0009e2000c101134 */
[----:B------:R-:W-:Y:S05]  /*f340*/  @P6 BRA `(.L_x_301) ;  /* 0x00000000000c6947 */ /* 0x000fea0003800000 */
[----:B-1----:R-:W5:Y:S02]  /*f350*/  LDG.E.U8 R201, desc[UR52][R14.64+0x89] ;  /* 0x000089340ec97981 */ /* 0x002f64000c1e1100 */
[----:B-----5:R-:W-:-:S05]  /*f360*/  PRMT R22, R201, 0x8880, RZ ;  /* 0x00008880c9167816 */ /* 0x020fca00000000ff */
[----:B------:R-:W-:-:S07]  /*f370*/  IMAD R19, R22, R23, RZ ;  /* 0x0000001716137224 */ /* 0x000fce00078e02ff */
.L_x_301:
[----:B------:R-:W-:Y:S05]  /*f380*/  BSYNC B1 ;  /* 0x0000000000017941 */ /* 0x000fea0003800000 */
.L_x_300:
[----:B------:R-:W-:Y:S01]  /*f390*/  @!P6 IMAD R71, R71, R200, R19 ;  /* 0x000000c84747e224 */ /* 0x000fe200078e0213 */
[----:B------:R-:W-:Y:S04]  /*f3a0*/  BSSY B1, `(.L_x_302) ;  /* 0x0000006000017945 */ /* 0x000fe80003800000 */
[----:B------:R0:W-:Y:S01]  /*f3b0*/  @!P6 STG.E.U8 desc[UR52][R6.64+0x89], R71 ;  /* 0x000089470600e986 */ /* 0x0001e2000c101134 */
[----:B------:R-:W-:Y:S05]  /*f3c0*/  @P5 BRA `(.L_x_303) ;  /* 0x00000000000c5947 */ /* 0x000fea0003800000 */
[----:B-1----:R-:W5:Y:S02]  /*f3d0*/  LDG.E.U8 R201, desc[UR52][R12.64+0x80] ;  /* 0x000080340cc97981 */ /* 0x002f64000c1e1100 */
[----:B-----5:R-:W-:-:S05]  /*f3e0*/  PRMT R22, R201, 0x8880, RZ ;  /* 0x00008880c9167816 */ /* 0x020fca00000000ff */
[----:B------:R-:W-:-:S07]  /*f3f0*/  IMAD R19, R22, R23, RZ ;  /* 0x0000001716137224 */ /* 0x000fce00078e02ff */
.L_x_303:
[----:B------:R-:W-:Y:S05]  /*f400*/  BSYNC B1 ;  /* 0x0000000000017941 */ /* 0x000fea0003800000 */
.L_x_302:
        /* <DEDUP_REMOVED lines=10> */
.L_x_305:
[----:B------:R-:W-:Y:S05]  /*f4b0*/  BSYNC B1 ;  /* 0x0000000000017941 */ /* 0x000fea0003800000 */
.L_x_304:
[----:B------:R-:W-:Y:S01]  /*f4c0*/  @!P4 IMAD R57, R57, R200, R19 ;  /* 0x000000c83939c224 */ /* 0x000fe200078e0213 */
[----:B------:R-:W-:Y:S04]  /*f4d0*/  BSSY B1, `(.L_x_306) ;  /* 0x0000006000017945 */ /* 0x000fe80003800000 */
[----:B------:R0:W-:Y:S01]  /*f4e0*/  @!P4 STG.E.U8 desc[UR52][R8.64+0x81], R57 ;  /* 0x000081390800c986 */ /* 0x0001e2000c101134 */
[----:B------:R-:W-:Y:S05]  /*f4f0*/  @P6 BRA `(.L_x_307) ;  /* 0x00000000000c6947 */ /* 0x000fea0003800000 */
[----:B-1----:R-:W5:Y:S02]  /*f500*/  LDG.E.U8 R201, desc[UR52][R206.64+0x80] ;  /* 0x00008034cec97981 */ /* 0x002f64000c1e1100 */
[----:B-----5:R-:W-:-:S05]  /*f510*/  PRMT R22, R201, 0x8880, RZ ;  /* 0x00008880c9167816 */ /* 0x020fca00000000ff */
[----:B------:R-:W-:-:S07]  /*f520*/  IMAD R19, R22, R23, RZ ;  /* 0x0000001716137224 */ /* 0x000fce00078e02ff */
.L_x_307:
[----:B------:R-:W-:Y:S05]  /*f530*/  BSYNC B1 ;  /* 0x0000000000017941 */ /* 0x000fea0003800000 */
.L_x_306:
[----:B----4-:R-:W-:Y:S01]  /*f540*/  @!P6 IMAD R3, R58, R200, R19 ;  /* 0x000000c83a03e224 */ /* 0x010fe200078e0213 */
[----:B------:R-:W-:Y:S04]  /*f550*/  BSSY B1, `(.L_x_308) ;  /* 0x0000006000017945 */ /* 0x000fe80003800000 */
[----:B------:R4:W-:Y:S01]  /*f560*/  @!P6 STG.E.U8 desc[UR52][R10.64+0x80], R3 ;  /* 0x000080030a00e986 */ /* 0x0009e2000c101134 */
[----:B------:R-:W-:Y:S05]  /*f570*/  @P5 BRA `(.L_x_309) ;  /* 0x00000000000c5947 */ /* 0x000fea0003800000 */
[----:B-1----:R-:W5:Y:S02]  /*f580*/  LDG.E.U8 R201, desc[UR52][R206.64+0x81] ;  /* 0x00008134cec97981 */ /* 0x002f64000c1e1100 */
[----:B-----5:R-:W-:-:S05]  /*f590*/  PRMT R22, R201, 0x8880, RZ ;  /* 0x00008880c9167816 */ /* 0x020fca00000000ff */
[----:B------:R-:W-:-:S07]  /*f5a0*/  IMAD R19, R22, R23, RZ ;  /* 0x0000001716137224 */ /* 0x000fce00078e02ff */
.L_x_309:
[----:B------:R-:W-:Y:S05]  /*f5b0*/  BSYNC B1 ;  /* 0x0000000000017941 */ /* 0x000fea0003800000 */
.L_x_308:
        /* <DEDUP_REMOVED lines=10> */
.L_x_311:
[----:B------:R-:W-:Y:S05]  /*f660*/  BSYNC B1 ;  /* 0x0000000000017941 */ /* 0x000fea0003800000 */
.L_x_310:
[----:B----4-:R-:W-:Y:S01]  /*f670*/  @!P4 IMAD R3, R60, R200, R19 ;  /* 0x000000c83c03c224 */ /* 0x010fe200078e0213 */
[----:B------:R-:W-:Y:S04]  /*f680*/  BSSY B1, `(.L_x_312) ;  /* 0x0000006000017945 */ /* 0x000fe80003800000 */
[----:B------:R4:W-:Y:S01]  /*f690*/  @!P4 STG.E.U8 desc[UR52][R8.64+0x88], R3 ;  /* 0x000088030800c986 */ /* 0x0009e2000c101134 */
[----:B------:R-:W-:Y:S05]  /*f6a0*/  @P6 BRA `(.L_x_313) ;  /* 0x00000000000c6947 */ /* 0x000fea0003800000 */
[----:B-1----:R-:W5:Y:S02]  /*f6b0*/  LDG.E.U8 R201, desc[UR52][R12.64+0x89] ;  /* 0x000089340cc97981 */ /* 0x002f64000c1e1100 */
[----:B-----5:R-:W-:-:S05]  /*f6c0*/  PRMT R22, R201, 0x8880, RZ ;  /* 0x00008880c9167816 */ /* 0x020fca00000000ff */
[----:B------:R-:W-:-:S07]  /*f6d0*/  IMAD R19, R22, R23, RZ ;  /* 0x0000001716137224 */ /* 0x000fce00078e02ff */
.L_x_313:
[----:B------:R-:W-:Y:S05]  /*f6e0*/  BSYNC B1 ;  /* 0x0000000000017941 */ /* 0x000fea0003800000 */
.L_x_312:
[----:B------:R-:W-:Y:S01]  /*f6f0*/  @!P6 IMAD R61, R61, R200, R19 ;  /* 0x000000c83d3de224 */ /* 0x000fe200078e0213 */
[----:B------:R-:W-:Y:S04]  /*f700*/  BSSY B1, `(.L_x_314) ;  /* 0x0000006000017945 */ /* 0x000fe80003800000 */
[----:B------:R0:W-:Y:S01]  /*f710*/  @!P6 STG.E.U8 desc[UR52][R8.64+0x89], R61 ;  /* 0x0000893d0800e986 */ /* 0x0001e2000c101134 */
[----:B------:R-:W-:Y:S05]  /*f720*/  @P5 BRA `(.L_x_315) ;  /* 0x00000000000c5947 */ /* 0x000fea0003800000 */
[----:B-1----:R-:W5:Y:S02]  /*f730*/  LDG.E.U8 R201, desc[UR52][R206.64+0x88] ;  /* 0x00008834cec97981 */ /* 0x002f64000c1e1100 */
[----:B-----5:R-:W-:-:S05]  /*f740*/  PRMT R22, R201, 0x8880, RZ ;  /* 0x00008880c9167816 */ /* 0x020fca00000000ff */
[----:B------:R-:W-:-:S07]  /*f750*/  IMAD R19, R22, R23, RZ ;  /* 0x0000001716137224 */ /* 0x000fce00078e02ff */
.L_x_315:
[----:B------:R-:W-:Y:S05]  /*f760*/  BSYNC B1 ;  /* 0x0000000000017941 */ /* 0x000fea0003800000 */
.L_x_314:
        /* <DEDUP_REMOVED lines=10> */
.L_x_317:
[----:B------:R-:W-:Y:S05]  /*f810*/  BSYNC B1 ;  /* 0x0000000000017941 */ /* 0x000fea0003800000 */
.L_x_316:
[----:B------:R-:W-:Y:S01]  /*f820*/  @!P4 IMAD R63, R63, R200, R19 ;  /* 0x000000c83f3fc224 */ /* 0x000fe200078e0213 */
[----:B------:R-:W-:Y:S04]  /*f830*/  BSSY B1, `(.L_x_318) ;  /* 0x0000006000017945 */ /* 0x000fe80003800000 */
[----:B------:R0:W-:Y:S01]  /*f840*/  @!P4 STG.E.U8 desc[UR52][R10.64+0x89], R63 ;  /* 0x0000893f0a00c986 */ /* 0x0001e2000c101134 */
[----:B------:R-:W-:Y:S05]  /*f850*/  @P6 BRA `(.L_x_319) ;  /* 0x00000000000c6947 */ /* 0x000fea0003800000 */
[----:B-1----:R-:W5:Y:S02]  /*f860*/  LDG.E.U8 R201, desc[UR52][R20.64+0x90] ;  /* 0x0000903414c97981 */ /* 0x002f64000c1e1100 */
[----:B-----5:R-:W-:-:S05]  /*f870*/  PRMT R22, R201, 0x8880, RZ ;  /* 0x00008880c9167816 */ /* 0x020fca00000000ff */
[----:B------:R-:W-:-:S07]  /*f880*/  IMAD R19, R22, R23, RZ ;  /* 0x0000001716137224 */ /* 0x000fce00078e02ff */
.L_x_319:
[----:B------:R-:W-:Y:S05]  /*f890*/  BSYNC B1 ;  /* 0x0000000000017941 */ /* 0x000fea0003800000 */
.L_x_318:
[----:B----4-:R-:W-:Y:S01]  /*f8a0*/  @!P6 IMAD R3, R48, R200, R19 ;  /* 0x000000c83003e224 */ /* 0x010fe200078e0213 */
[----:B------:R-:W-:Y:S04]  /*f8b0*/  BSSY B1, `(.L_x_320) ;  /* 0x0000006000017945 */ /* 0x000fe80003800000 */
[----:B------:R4:W-:Y:S01]  /*f8c0*/  @!P6 STG.E.U8 desc[UR52][R4.64+0x90], R3 ;  /* 0x000090030400e986 */ /* 0x0009e2000c101134 */
[----:B------:R-:W-:Y:S05]  /*f8d0*/  @P5 BRA `(.L_x_321) ;  /* 0x00000000000c5947 */ /* 0x000fea0003800000 */
[----:B-1----:R-:W5:Y:S02]  /*f8e0*/  LDG.E.U8 R201, desc[UR52][R20.64+0x91] ;  /* 0x0000913414c97981 */ /* 0x002f64000c1e1100 */
[----:B-----5:R-:W-:-:S05]  /*f8f0*/  PRMT R22, R201, 0x8880, RZ ;  /* 0x00008880c9167816 */ /* 0x020fca00000000ff */
[----:B------:R-:W-:-:S07]  /*f900*/  IMAD R19, R22, R23, RZ ;  /* 0x0000001716137224 */ /* 0x000fce00078e02ff */
.L_x_321:
[----:B------:R-:W-:Y:S05]  /*f910*/  BSYNC B1 ;  /* 0x0000000000017941 */ /* 0x000fea0003800000 */
.L_x_320:
        /* <DEDUP_REMOVED lines=10> */
.L_x_323:
[----:B------:R-:W-:Y:S05]  /*f9c0*/  BSYNC B1 ;  /* 0x0000000000017941 */ /* 0x000fea0003800000 */
.L_x_322:
[----:B----4-:R-:W-:Y:S01]  /*f9d0*/  @!P4 IMAD R3, R50, R200, R19 ;  /* 0x000000c83203c224 */ /* 0x010fe200078e0213 */
[----:B------:R-:W-:Y:S04]  /*f9e0*/  BSSY B1, `(.L_x_324) ;  /* 0x0000006000017945 */ /* 0x000fe80003800000 */
[----:B------:R4:W-:Y:S01]  /*f9f0*/  @!P4 STG.E.U8 desc[UR52][R6.64+0x90], R3 ;  /* 0x000090030600c986 */ /* 0x0009e2000c101134 */
[----:B------:R-:W-:Y:S05]  /*fa00*/  @P6 BRA `(.L_x_325) ;  /* 0x00000000000c6947 */ /* 0x000fea0003800000 */
[----:B-1----:R-:W5:Y:S02]  /*fa10*/  LDG.E.U8 R201, desc[UR52][R14.64+0x91] ;  /* 0x000091340ec97981 */ /* 0x002f64000c1e1100 */
[----:B-----5:R-:W-:-:S05]  /*fa20*/  PRMT R22, R201, 0x8880, RZ ;  /* 0x00008880c9167816 */ /* 0x020fca00000000ff */
[----:B------:R-:W-:-:S07]  /*fa30*/  IMAD R19, R22, R23, RZ ;  /* 0x0000001716137224 */ /* 0x000fce00078e02ff */
.L_x_325:
[----:B------:R-:W-:Y:S05]  /*fa40*/  BSYNC B1 ;  /* 0x0000000000017941 */ /* 0x000fea0003800000 */
.L_x_324:
[----:B------:R-:W-:Y:S01]  /*fa50*/  @!P6 IMAD R51, R51, R200, R19 ;  /* 0x000000c83333e224 */ /* 0x000fe200078e0213 */
[----:B------:R-:W-:Y:S04]  /*fa60*/  BSSY B1, `(.L_x_326) ;  /* 0x0000006000017945 */ /* 0x000fe80003800000 */
[----:B------:R0:W-:Y:S01]  /*fa70*/  @!P6 STG.E.U8 desc[UR52][R6.64+0x91], R51 ;  /* 0x000091330600e986 */ /* 0x0001e2000c101134 */
[----:B------:R-:W-:Y:S05]  /*fa80*/  @P5 BRA `(.L_x_327) ;  /* 0x00000000000c5947 */ /* 0x000fea0003800000 */
[----:B-1----:R-:W5:Y:S02]  /*fa90*/  LDG.E.U8 R201, desc[UR52][R20.64+0x98] ;  /* 0x0000983414c97981 */ /* 0x002f64000c1e1100 */
[----:B-----5:R-:W-:-:S05]  /*faa0*/  PRMT R22, R201, 0x8880, RZ ;  /* 0x00008880c9167816 */ /* 0x020fca00000000ff */
[----:B------:R-:W-:-:S07]  /*fab0*/  IMAD R19, R22, R23, RZ ;  /* 0x0000001716137224 */ /* 0x000fce00078e02ff */
.L_x_327:
[----:B------:R-:W-:Y:S05]  /*fac0*/  BSYNC B1 ;  /* 0x0000000000017941 */ /* 0x000fea0003800000 */
.L_x_326:
        /* <DEDUP_REMOVED lines=10> */
.L_x_329:
[----:B------:R-:W-:Y:S05]  /*fb70*/  BSYNC B1 ;  /* 0x0000000000017941 */ /* 0x000fea0003800000 */
.L_x_328:
[----:B------:R-:W-:Y:S01]  /*fb80*/  @!P4 IMAD R53, R53, R200, R19 ;  /* 0x000000c83535c224 */ /* 0x000fe200078e0213 */
[----:B------:R-:W-:Y:S04]  /*fb90*/  BSSY B1, `(.L_x_330) ;  /* 0x0000006000017945 */ /* 0x000fe80003800000 */
[----:B------:R0:W-:Y:S01]  /*fba0*/  @!P4 STG.E.U8 desc[UR52][R4.64+0x99], R53 ;  /* 0x000099350400c986 */ /* 0x0001e2000c101134 */
[----:B------:R-:W-:Y:S05]  /*fbb0*/  @P6 BRA `(.L_x_331) ;  /* 0x00000000000c6947 */ /* 0x000fea0003800000 */
[----:B-1----:R-:W5:Y:S02]  /*fbc0*/  LDG.E.U8 R201, desc[UR52][R14.64+0x98] ;  /* 0x000098340ec97981 */ /* 0x002f64000c1e1100 */
[----:B-----5:R-:W-:-:S05]  /*fbd0*/  PRMT R22, R201, 0x8880, RZ ;  /* 0x00008880c9167816 */ /* 0x020fca00000000ff */
[----:B------:R-:W-:-:S07]  /*fbe0*/  IMAD R19, R22, R23, RZ ;  /* 0x0000001716137224 */ /* 0x000fce00078e02ff */
.L_x_331:
[----:B------:R-:W-:Y:S05]  /*fbf0*/  BSYNC B1 ;  /* 0x0000000000017941 */ /* 0x000fea0003800000 */
.L_x_330:
[----:B----4-:R-:W-:Y:S01]  /*fc00*/  @!P6 IMAD R3, R54, R200, R19 ;  /* 0x000000c83603e224 */ /* 0x010fe200078e0213 */
[----:B------:R-:W-:Y:S04]  /*fc10*/  BSSY B1, `(.L_x_332) ;  /* 0x0000006000017945 */ /* 0x000fe80003800000 */
[----:B------:R4:W-:Y:S01]  /*fc20*/  @!P6 STG.E.U8 desc[UR52][R6.64+0x98], R3 ;  /* 0x000098030600e986 */ /* 0x0009e2000c101134 */
[----:B------:R-:W-:Y:S05]  /*fc30*/  @P5 BRA `(.L_x_333) ;  /* 0x00000000000c5947 */ /* 0x000fea0003800000 */
[----:B-1----:R-:W5:Y:S02]  /*fc40*/  LDG.E.U8 R201, desc[UR52][R14.64+0x99] ;  /* 0x000099340ec97981 */ /* 0x002f64000c1e1100 */
[----:B-----5:R-:W-:-:S05]  /*fc50*/  PRMT R22, R201, 0x8880, RZ ;  /* 0x00008880c9167816 */ /* 0x020fca00000000ff */
[----:B------:R-:W-:-:S07]  /*fc60*/  IMAD R19, R22, R23, RZ ;  /* 0x0000001716137224 */ /* 0x000fce00078e02ff */
.L_x_333:
[----:B------:R-:W-:Y:S05]  /*fc70*/  BSYNC B1 ;  /* 0x0000000000017941 */ /* 0x000fea0003800000 */
.L_x_332:
        /* <DEDUP_REMOVED lines=10> */
.L_x_335:
[----:B------:R-:W-:Y:S05]  /*fd20*/  BSYNC B1 ;  /* 0x0000000000017941 */ /* 0x000fea0003800000 */
.L_x_334:
[----:B----4-:R-:W-:Y:S01]  /*fd30*/  @!P4 IMAD R3, R40, R200, R19 ;  /* 0x000000c82803c224 */ /* 0x010fe200078e0213 */
[----:B------:R-:W-:Y:S04]  /*fd40*/  BSSY B1, `(.L_x_336) ;  /* 0x0000006000017945 */ /* 0x000fe80003800000 */
[----:B------:R4:W-:Y:S01]  /*fd50*/  @!P4 STG.E.U8 desc[UR52][R8.64+0x90], R3 ;  /* 0x000090030800c986 */ /* 0x0009e2000c101134 */
[----:B------:R-:W-:Y:S05]  /*fd60*/  @P6 BRA `(.L_x_337) ;  /* 0x00000000000c6947 */ /* 0x000fea0003800000 */
[----:B-1----:R-:W5:Y:S02]  /*fd70*/  LDG.E.U8 R201, desc[UR52][R12.64+0x91] ;  /* 0x000091340cc97981 */ /* 0x002f64000c1e1100 */
[----:B-----5:R-:W-:-:S05]  /*fd80*/  PRMT R22, R201, 0x8880, RZ ;  /* 0x00008880c9167816 */ /* 0x020fca00000000ff */
[----:B------:R-:W-:-:S07]  /*fd90*/  IMAD R19, R22, R23, RZ ;  /* 0x0000001716137224 */ /* 0x000fce00078e02ff */
.L_x_337:
[----:B------:R-:W-:Y:S05]  /*fda0*/  BSYNC B1 ;  /* 0x0000000000017941 */ /* 0x000fea0003800000 */
.L_x_336:
[----:B------:R-:W-:Y:S01]  /*fdb0*/  @!P6 IMAD R41, R41, R200, R19 ;  /* 0x000000c82929e224 */ /* 0x000fe200078e0213 */
[----:B------:R-:W-:Y:S04]  /*fdc0*/  BSSY B1, `(.L_x_338) ;  /* 0x0000006000017945 */ /* 0x000fe80003800000 */
[----:B------:R0:W-:Y:S01]  /*fdd0*/  @!P6 STG.E.U8 desc[UR52][R8.64+0x91], R41 ;  /* 0x000091290800e986 */ /* 0x0001e2000c101134 */
[----:B------:R-:W-:Y:S05]  /*fde0*/  @P5 BRA `(.L_x_339) ;  /* 0x00000000000c5947 */ /* 0x000fea0003800000 */
[----:B-1----:R-:W5:Y:S02]  /*fdf0*/  LDG.E.U8 R201, desc[UR52][R206.64+0x90] ;  /* 0x00009034cec97981 */ /* 0x002f64000c1e1100 */
[----:B-----5:R-:W-:-:S05]  /*fe00*/  PRMT R22, R201, 0x8880, RZ ;  /* 0x00008880c9167816 */ /* 0x020fca00000000ff */
[----:B------:R-:W-:-:S07]  /*fe10*/  IMAD R19, R22, R23, RZ ;  /* 0x0000001716137224 */ /* 0x000fce00078e02ff */
.L_x_339:
[----:B------:R-:W-:Y:S05]  /*fe20*/  BSYNC B1 ;  /* 0x0000000000017941 */ /* 0x000fea0003800000 */
.L_x_338:
        /* <DEDUP_REMOVED lines=10> */
.L_x_341:
[----:B------:R-:W-:Y:S05]  /*fed0*/  BSYNC B1 ;  /* 0x0000000000017941 */ /* 0x000fea0003800000 */
.L_x_340:
[----:B------:R-:W-:Y:S01]  /*fee0*/  @!P4 IMAD R43, R43, R200, R19 ;  /* 0x000000c82b2bc224 */ /* 0x000fe200078e0213 */
[----:B------:R-:W-:Y:S04]  /*fef0*/  BSSY B1, `(.L_x_342) ;  /* 0x0000006000017945 */ /* 0x000fe80003800000 */
[----:B------:R0:W-:Y:S01]  /*ff00*/  @!P4 STG.E.U8 desc[UR52][R10.64+0x91], R43 ;  /* 0x0000912b0a00c986 */ /* 0x0001e2000c101134 */
[----:B------:R-:W-:Y:S05]  /*ff10*/  @P6 BRA `(.L_x_343) ;  /* 0x00000000000c6947 */ /* 0x000fea0003800000 */
[----:B-1----:R-:W5:Y:S02]  /*ff20*/  LDG.E.U8 R201, desc[UR52][R12.64+0x98] ;  /* 0x000098340cc97981 */ /* 0x002f64000c1e1100 */
[----:B-----5:R-:W-:-:S05]  /*ff30*/  PRMT R22, R201, 0x8880, RZ ;  /* 0x00008880c9167816 */ /* 0x020fca00000000ff */
[----:B------:R-:W-:-:S07]  /*ff40*/  IMAD R19, R22, R23, RZ ;  /* 0x0000001716137224 */ /* 0x000fce00078e02ff */
.L_x_343:
[----:B------:R-:W-:Y:S05]  /*ff50*/  BSYNC B1 ;  /* 0x0000000000017941 */ /* 0x000fea0003800000 */
.L_x_342:
[----:B----4-:R-:W-:Y:S01]  /*ff60*/  @!P6 IMAD R3, R44, R200, R19 ;  /* 0x000000c82c03e224 */ /* 0x010fe200078e0213 */
[----:B------:R-:W-:Y:S04]  /*ff70*/  BSSY B1, `(.L_x_344) ;  /* 0x0000006000017945 */ /* 0x000fe80003800000 */
[----:B------:R4:W-:Y:S01]  /*ff80*/  @!P6 STG.E.U8 desc[UR52][R8.64+0x98], R3 ;  /* 0x000098030800e986 */ /* 0x0009e2000c101134 */
[----:B------:R-:W-:Y:S05]  /*ff90*/  @P5 BRA `(.L_x_345) ;  /* 0x00000000000c5947 */ /* 0x000fea0003800000 */
[----:B-1----:R-:W5:Y:S02]  /*ffa0*/  LDG.E.U8 R201, desc[UR52][R12.64+0x99] ;  /* 0x000099340cc97981 */ /* 0x002f64000c1e1100 */
[----:B-----5:R-:W-:-:S05]  /*ffb0*/  PRMT R22, R201, 0x8880, RZ ;  /* 0x00008880c9167816 */ /* 0x020fca00000000ff */
[----:B------:R-:W-:-:S07]  /*ffc0*/  IMAD R19, R22, R23, RZ ;  /* 0x0000001716137224 */ /* 0x000fce00078e02ff */
.L_x_345:
[----:B------:R-:W-:Y:S05]  /*ffd0*/  BSYNC B1 ;  /* 0x0000000000017941 */ /* 0x000fea0003800000 */
.L_x_344:
        /* <DEDUP_REMOVED lines=10> */
.L_x_347:
[----:B------:R-:W-:Y:S05]  /*10080*/  BSYNC B1 ;  /* 0x0000000000017941 */ /* 0x000fea0003800000 */
.L_x_346:
[----:B----4-:R-:W-:Y:S01]  /*10090*/  @!P4 IMAD R3, R46, R200, R19 ;  /* 0x000000c82e03c224 */ /* 0x010fe200078e0213 */
[----:B------:R-:W-:Y:S04]  /*100a0*/  BSSY B1, `(.L_x_348) ;  /* 0x0000006000017945 */ /* 0x000fe80003800000 */
[----:B------:R4:W-:Y:S01]  /*100b0*/  @!P4 STG.E.U8 desc[UR52][R10.64+0x98], R3 ;  /* 0x000098030a00c986 */ /* 0x0009e2000c101134 */
[----:B------:R-:W-:Y:S05]  /*100c0*/  @P6 BRA `(.L_x_349) ;  /* 0x00000000000c6947 */ /* 0x000fea0003800000 */
[----:B-1----:R-:W5:Y:S02]  /*100d0*/  LDG.E.U8 R201, desc[UR52][R206.64+0x99] ;  /* 0x00009934cec97981 */ /* 0x002f64000c1e1100 */
[----:B-----5:R-:W-:-:S05]  /*100e0*/  PRMT R22, R201, 0x8880, RZ ;  /* 0x00008880c9167816 */ /* 0x020fca00000000ff */
[----:B------:R-:W-:-:S07]  /*100f0*/  IMAD R19, R22, R23, RZ ;  /* 0x0000001716137224 */ /* 0x000fce00078e02ff */
.L_x_349:
[----:B------:R-:W-:Y:S05]  /*10100*/  BSYNC B1 ;  /* 0x0000000000017941 */ /* 0x000fea0003800000 */
.L_x_348:
[----:B------:R-:W-:Y:S01]  /*10110*/  @!P6 IMAD R47, R47, R200, R19 ;  /* 0x000000c82f2fe224 */ /* 0x000fe200078e0213 */
[----:B------:R-:W-:Y:S04]  /*10120*/  BSSY B1, `(.L_x_350) ;  /* 0x0000006000017945 */ /* 0x000fe80003800000 */
[----:B------:R0:W-:Y:S01]  /*10130*/  @!P6 STG.E.U8 desc[UR52][R10.64+0x99], R47 ;  /* 0x0000992f0a00e986 */ /* 0x0001e2000c101134 */
[----:B------:R-:W-:Y:S05]  /*10140*/  @P5 BRA `(.L_x_351) ;  /* 0x00000000000c5947 */ /* 0x000fea0003800000 */
[----:B-1----:R-:W5:Y:S02]  /*10150*/  LDG.E.U8 R201, desc[UR52][R20.64+0xa0] ;  /* 0x0000a03414c97981 */ /* 0x002f64000c1e1100 */
[----:B-----5:R-:W-:-:S05]  /*10160*/  PRMT R22, R201, 0x8880, RZ ;  /* 0x00008880c9167816 */ /* 0x020fca00000000ff */
[----:B------:R-:W-:-:S07]  /*10170*/  IMAD R19, R22, R23, RZ ;  /* 0x0000001716137224 */ /* 0x000fce00078e02ff */
.L_x_351:
[----:B------:R-:W-:Y:S05]  /*10180*/  BSYNC B1 ;  /* 0x0000000000017941 */ /* 0x000fea0003800000 */
.L_x_350:
        /* <DEDUP_REMOVED lines=10> */
.L_x_353:
[----:B------:R-:W-:Y:S05]  /*10230*/  BSYNC B1 ;  /* 0x0000000000017941 */ /* 0x000fea0003800000 */
.L_x_352:
[----:B------:R-:W-:Y:S01]  /*10240*/  @!P4 IMAD R33, R33, R200, R19 ;  /* 0x000000c82121c224 */ /* 0x000fe200078e0213 */
[----:B------:R-:W-:Y:S04]  /*10250*/  BSSY B1, `(.L_x_354) ;  /* 0x0000006000017945 */ /* 0x000fe80003800000 */
[----:B------:R0:W-:Y:S01]  /*10260*/  @!P4 STG.E.U8 desc[UR52][R4.64+0xa1], R33 ;  /* 0x0000a1210400c986 */ /* 0x0001e2000c101134 */
[----:B------:R-:W-:Y:S05]  /*10270*/  @P6 BRA `(.L_x_355) ;  /* 0x00000000000c6947 */ /* 0x000fea0003800000 */
[----:B-1----:R-:W5:Y:S02]  /*10280*/  LDG.E.U8 R201, desc[UR52][R14.64+0xa0] ;  /* 0x0000a0340ec97981 */ /* 0x002f64000c1e1100 */
[----:B-----5:R-:W-:-:S05]  /*10290*/  PRMT R22, R201, 0x8880, RZ ;  /* 0x00008880c9167816 */ /* 0x020fca00000000ff */
[----:B------:R-:W-:-:S07]  /*102a0*/  IMAD R19, R22, R23, RZ ;  /* 0x0000001716137224 */ /* 0x000fce00078e02ff */
.L_x_355:
[----:B------:R-:W-:Y:S05]  /*102b0*/  BSYNC B1 ;  /* 0x0000000000017941 */ /* 0x000fea0003800000 */
.L_x_354:
[----:B----4-:R-:W-:Y:S01]  /*102c0*/  @!P6 IMAD R3, R34, R200, R19 ;  /* 0x000000c82203e224 */ /* 0x010fe200078e0213 */
[----:B------:R-:W-:Y:S04]  /*102d0*/  BSSY B1, `(.L_x_356) ;  /* 0x0000006000017945 */ /* 0x000fe80003800000 */
[----:B------:R4:W-:Y:S01]  /*102e0*/  @!P6 STG.E.U8 desc[UR52][R6.64+0xa0], R3 ;  /* 0x0000a0030600e986 */ /* 0x0009e2000c101134 */
[----:B------:R-:W-:Y:S05]  /*102f0*/  @P5 BRA `(.L_x_357) ;  /* 0x00000000000c5947 */ /* 0x000fea0003800000 */
[----:B-1----:R-:W5:Y:S02]  /*10300*/  LDG.E.U8 R201, desc[UR52][R14.64+0xa1] ;  /* 0x0000a1340ec97981 */ /* 0x002f64000c1e1100 */
[----:B-----5:R-:W-:-:S05]  /*10310*/  PRMT R22, R201, 0x8880, RZ ;  /* 0x00008880c9167816 */ /* 0x020fca00000000ff */
[----:B------:R-:W-:-:S07]  /*10320*/  IMAD R19, R22, R23, RZ ;  /* 0x0000001716137224 */ /* 0x000fce00078e02ff */
.L_x_357:
[----:B------:R-:W-:Y:S05]  /*10330*/  BSYNC B1 ;  /* 0x0000000000017941 */ /* 0x000fea0003800000 */
.L_x_356:
[C---:B------:R-:W-:Y:S01]  /*10340*/  ISETP.LT.OR P4, PT, R0.reuse, 0xa9, !P3 ;  /* 0x000000a90000780c */ /* 0x040fe20005f81670 */
[----:B------:R-:W-:Y:S01]  /*10350*/  @!P5 IMAD R35, R35, R200, R19 ;  /* 0x000000c82323d224 */ /* 0x000fe200078e0213 */
[----:B------:R-:W-:Y:S01]  /*10360*/  BSSY B1, `(.L_x_358) ;  /* 0x000000a000017945 */ /* 0x000fe20003800000 */
[C---:B------:R-:W-:Y:S02]  /*10370*/  ISETP.LT.OR P3, PT, R0.reuse, 0xaa, !P3 ;  /* 0x000000aa0000780c */ /* 0x040fe40005f61670 */
[C---:B------:R-:W-:Y:S01]  /*10380*/  ISETP.LT.OR P6, PT, R0.reuse, 0xa1, !P1 ;  /* 0x000000a10000780c */ /* 0x040fe20004fc1670 */
[----:B------:R0:W-:Y:S01]  /*10390*/  @!P5 STG.E.U8 desc[UR52][R6.64+0xa1], R35 ;  /* 0x0000a1230600d986 */ /* 0x0001e2000c101134 */
[C---:B------:R-:W-:Y:S02]  /*103a0*/  ISETP.LT.OR P5, PT, R0.reuse, 0xa9, !P2 ;  /* 0x000000a90000780c */ /* 0x040fe400057a1670 */
[----:B------:R-:W-:-:S04]  /*103b0*/  ISETP.LT.OR P2, PT, R0, 0xaa, !P2 ;  /* 0x000000aa0000780c */ /* 0x000fc80005741670 */
[----:B------:R-:W-:Y:S09]  /*103c0*/  @P4 BRA `(.L_x_359) ;  /* 0x00000000000c4947 */ /* 0x000ff20003800000 */
[----:B-1----:R-:W5:Y:S02]  /*103d0*/  LDG.E.U8 R201, desc[UR52][R20.64+0xa8] ;  /* 0x0000a83414c97981 */ /* 0x002f64000c1e1100 */
[----:B-----5:R-:W-:-:S05]  /*103e0*/  PRMT R22, R201, 0x8880, RZ ;  /* 0x00008880c9167816 */ /* 0x020fca00000000ff */
[----:B------:R-:W-:-:S07]  /*103f0*/  IMAD R19, R22, R23, RZ ;  /* 0x0000001716137224 */ /* 0x000fce00078e02ff */
.L_x_359:
[----:B------:R-:W-:Y:S05]  /*10400*/  BSYNC B1 ;  /* 0x0000000000017941 */ /* 0x000fea0003800000 */
.L_x_358:
[----:B----4-:R-:W-:Y:S01]  /*10410*/  @!P4 IMAD R3, R36, R200, R19 ;  /* 0x000000c82403c224 */ /* 0x010fe200078e0213 */
[----:B------:R-:W-:Y:S04]  /*10420*/  BSSY B1, `(.L_x_360) ;  /* 0x0000006000017945 */ /* 0x000fe80003800000 */
[----:B------:R4:W-:Y:S01]  /*10430*/  @!P4 STG.E.U8 desc[UR52][R4.64+0xa8], R3 ;  /* 0x0000a8030400c986 */ /* 0x0009e2000c101134 */
[----:B------:R-:W-:Y:S05]  /*10440*/  @P3 BRA `(.L_x_361) ;  /* 0x00000000000c3947 */ /* 0x000fea0003800000 */
[----:B-1----:R-:W5:Y:S02]  /*10450*/  LDG.E.U8 R201, desc[UR52][R20.64+0xa9] ;  /* 0x0000a93414c97981 */ /* 0x002f64000c1e1100 */
[----:B-----5:R-:W-:-:S05]  /*10460*/  PRMT R22, R201, 0x8880, RZ ;  /* 0x00008880c9167816 */ /* 0x020fca00000000ff */
[----:B------:R-:W-:-:S07]  /*10470*/  IMAD R19, R22, R23, RZ ;  /* 0x0000001716137224 */ /* 0x000fce00078e02ff */
.L_x_361:
[----:B------:R-:W-:Y:S05]  /*10480*/  BSYNC B1 ;  /* 0x0000000000017941 */ /* 0x000fea0003800000 */
.L_x_360:
[----:B------:R-:W-:Y:S01]  /*10490*/  @!P3 IMAD R37, R37, R200, R19 ;  /* 0x000000c82525b224 */ /* 0x000fe200078e0213 */
[----:B------:R-:W-:Y:S04]  /*104a0*/  BSSY B1, `(.L_x_362) ;  /* 0x0000006000017945 */ /* 0x000fe80003800000 */
[----:B------:R0:W-:Y:S01]  /*104b0*/  @!P3 STG.E.U8 desc[UR52][R4.64+0xa9], R37 ;  /* 0x0000a9250400b986 */ /* 0x0001e2000c101134 */
[----:B------:R-:W-:Y:S05]  /*104c0*/  @P5 BRA `(.L_x_363) ;  /* 0x00000000000c5947 */ /* 0x000fea0003800000 */
[----:B-1----:R-:W0:Y:S02]  /*104d0*/  LDG.E.U8 R201, desc[UR52][R14.64+0xa8] ;  /* 0x0000a8340ec97981 */ /* 0x002e24000c1e1100 */
[----:B0--34-:R-:W-:-:S05]  /*104e0*/  PRMT R4, R201, 0x8880, RZ ;  /* 0x00008880c9047816 */ /* 0x019fca00000000ff */
[----:B------:R-:W-:-:S07]  /*104f0*/  IMAD R19, R4, R23, RZ ;  /* 0x0000001704137224 */ /* 0x000fce00078e02ff */
.L_x_363:
[----:B------:R-:W-:Y:S05]  /*10500*/  BSYNC B1 ;  /* 0x0000000000017941 */ /* 0x000fea0003800000 */
.L_x_362:
[----:B----4-:R-:W-:Y:S01]  /*10510*/  @!P5 IMAD R3, R38, R200, R19 ;  /* 0x000000c82603d224 */ /* 0x010fe200078e0213 */
[----:B------:R-:W-:Y:S04]  /*10520*/  BSSY B1, `(.L_x_364) ;  /* 0x0000006000017945 */ /* 0x000fe80003800000 */
[----:B------:R4:W-:Y:S01]  /*10530*/  @!P5 STG.E.U8 desc[UR52][R6.64+0xa8], R3 ;  /* 0x0000a8030600d986 */ /* 0x0009e2000c101134 */
[----:B------:R-:W-:Y:S05]  /*10540*/  @P2 BRA `(.L_x_365) ;  /* 0x00000000000c2947 */ /* 0x000fea0003800000 */
[----:B-1----:R-:W0:Y:S02]  /*10550*/  LDG.E.U8 R201, desc[UR52][R14.64+0xa9] ;  /* 0x0000a9340ec97981 */ /* 0x002e24000c1e1100 */
[----:B0--3--:R-:W-:-:S05]  /*10560*/  PRMT R4, R201, 0x8880, RZ ;  /* 0x00008880c9047816 */ /* 0x009fca00000000ff */
[----:B------:R-:W-:-:S07]  /*10570*/  IMAD R19, R4, R23, RZ ;  /* 0x0000001704137224 */ /* 0x000fce00078e02ff */
.L_x_365:
[----:B------:R-:W-:Y:S05]  /*10580*/  BSYNC B1 ;  /* 0x0000000000017941 */ /* 0x000fea0003800000 */
.L_x_364:
[----:B------:R-:W-:Y:S01]  /*10590*/  @!P2 IMAD R39, R39, R200, R19 ;  /* 0x000000c82727a224 */ /* 0x000fe200078e0213 */
[----:B------:R-:W-:Y:S04]  /*105a0*/  BSSY B1, `(.L_x_366) ;  /* 0x0000006000017945 */ /* 0x000fe80003800000 */
[----:B------:R0:W-:Y:S01]  /*105b0*/  @!P2 STG.E.U8 desc[UR52][R6.64+0xa9], R39 ;  /* 0x0000a9270600a986 */ /* 0x0001e2000c101134 */
[----:B------:R-:W-:Y:S05]  /*105c0*/  @P6 BRA `(.L_x_367) ;  /* 0x00000000000c6947 */ /* 0x000fea0003800000 */
[----:B-1----:R-:W0:Y:S02]  /*105d0*/  LDG.E.U8 R201, desc[UR52][R12.64+0xa0] ;  /* 0x0000a0340cc97981 */ /* 0x002e24000c1e1100 */
[----:B0--3--:R-:W-:-:S05]  /*105e0*/  PRMT R4, R201, 0x8880, RZ ;  /* 0x00008880c9047816 */ /* 0x009fca00000000ff */
[----:B------:R-:W-:-:S07]  /*105f0*/  IMAD R19, R4, R23, RZ ;  /* 0x0000001704137224 */ /* 0x000fce00078e02ff */
.L_x_367:
[----:B------:R-:W-:Y:S05]  /*10600*/  BSYNC B1 ;  /* 0x0000000000017941 */ /* 0x000fea0003800000 */
.L_x_366:
[----:B------:R-:W-:Y:S01]  /*10610*/  ISETP.LT.OR P3, PT, R0, 0xa2, !P1 ;  /* 0x000000a20000780c */ /* 0x000fe20004f61670 */
[----:B----4-:R-:W-:Y:S01]  /*10620*/  @!P6 IMAD R3, R24, R200, R19 ;  /* 0x000000c81803e224 */ /* 0x010fe200078e0213 */
[----:B------:R-:W-:Y:S01]  /*10630*/  BSSY B1, `(.L_x_368) ;  /* 0x000000b000017945 */ /* 0x000fe20003800000 */
[C---:B------:R-:W-:Y:S02]  /*10640*/  ISETP.LT.OR P4, PT, R0.reuse, 0xa9, !P1 ;  /* 0x000000a90000780c */ /* 0x040fe40004f81670 */
[C---:B------:R-:W-:Y:S01]  /*10650*/  ISETP.LT.OR P2, PT, R0.reuse, 0xa1, !P0 ;  /* 0x000000a10000780c */ /* 0x040fe20004741670 */
[----:B------:R4:W-:Y:S01]  /*10660*/  @!P6 STG.E.U8 desc[UR52][R8.64+0xa0], R3 ;  /* 0x0000a0030800e986 */ /* 0x0009e2000c101134 */
[C---:B------:R-:W-:Y:S02]  /*10670*/  ISETP.LT.OR P5, PT, R0.reuse, 0xa2, !P0 ;  /* 0x000000a20000780c */ /* 0x040fe400047a1670 */
[C---:B------:R-:W-:Y:S02]  /*10680*/  ISETP.LT.OR P1, PT, R0.reuse, 0xaa, !P1 ;  /* 0x000000aa0000780c */ /* 0x040fe40004f21670 */
[----:B------:R-:W-:-:S02]  /*10690*/  ISETP.LT.OR P6, PT, R0, 0xa9, !P0 ;  /* 0x000000a90000780c */ /* 0x000fc400047c1670 */
[----:B------:R-:W-:Y:S11]  /*106a0*/  @P3 BRA `(.L_x_369) ;  /* 0x00000000000c3947 */ /* 0x000ff60003800000 */
[----:B-1----:R-:W0:Y:S02]  /*106b0*/  LDG.E.U8 R201, desc[UR52][R12.64+0xa1] ;  /* 0x0000a1340cc97981 */ /* 0x002e24000c1e1100 */
[----:B0--3--:R-:W-:-:S05]  /*106c0*/  PRMT R4, R201, 0x8880, RZ ;  /* 0x00008880c9047816 */ /* 0x009fca00000000ff */
[----:B------:R-:W-:-:S07]  /*106d0*/  IMAD R19, R4, R23, RZ ;  /* 0x0000001704137224 */ /* 0x000fce00078e02ff */
.L_x_369:
[----:B------:R-:W-:Y:S05]  /*106e0*/  BSYNC B1 ;  /* 0x0000000000017941 */ /* 0x000fea0003800000 */
.L_x_368:
[----:B------:R-:W-:Y:S01]  /*106f0*/  @!P3 IMAD R25, R25, R200, R19 ;  /* 0x000000c81919b224 */ /* 0x000fe200078e0213 */
[----:B------:R-:W-:Y:S04]  /*10700*/  BSSY B1, `(.L_x_370) ;  /* 0x0000006000017945 */ /* 0x000fe80003800000 */
[----:B------:R0:W-:Y:S01]  /*10710*/  @!P3 STG.E.U8 desc[UR52][R8.64+0xa1], R25 ;  /* 0x0000a1190800b986 */ /* 0x0001e2000c101134 */
[----:B------:R-:W-:Y:S05]  /*10720*/  @P2 BRA `(.L_x_371) ;  /* 0x00000000000c2947 */ /* 0x000fea0003800000 */
[----:B-1----:R-:W0:Y:S02]  /*10730*/  LDG.E.U8 R201, desc[UR52][R206.64+0xa0] ;  /* 0x0000a034cec97981 */ /* 0x002e24000c1e1100 */
[----:B0--3--:R-:W-:-:S05]  /*10740*/  PRMT R4, R201, 0x8880, RZ ;  /* 0x00008880c9047816 */ /* 0x009fca00000000ff */
[----:B------:R-:W-:-:S07]  /*10750*/  IMAD R19, R4, R23, RZ ;  /* 0x0000001704137224 */ /* 0x000fce00078e02ff */
.L_x_371:
[----:B------:R-:W-:Y:S05]  /*10760*/  BSYNC B1 ;  /* 0x0000000000017941 */ /* 0x000fea0003800000 */
.L_x_370:
[----:B----4-:R-:W-:Y:S01]  /*10770*/  @!P2 IMAD R3, R26, R200, R19 ;  /* 0x000000c81a03a224 */ /* 0x010fe200078e0213 */
[----:B------:R-:W-:Y:S04]  /*10780*/  BSSY B1, `(.L_x_372) ;  /* 0x0000006000017945 */ /* 0x000fe80003800000 */
[----:B------:R4:W-:Y:S01]  /*10790*/  @!P2 STG.E.U8 desc[UR52][R10.64+0xa0], R3 ;  /* 0x0000a0030a00a986 */ /* 0x0009e2000c101134 */
[----:B------:R-:W-:Y:S05]  /*107a0*/  @P5 BRA `(.L_x_373) ;  /* 0x00000000000c5947 */ /* 0x000fea0003800000 */
[----:B-1----:R-:W0:Y:S02]  /*107b0*/  LDG.E.U8 R201, desc[UR52][R206.64+0xa1] ;  /* 0x0000a134cec97981 */ /* 0x002e24000c1e1100 */
[----:B0--3--:R-:W-:-:S05]  /*107c0*/  PRMT R4, R201, 0x8880, RZ ;  /* 0x00008880c9047816 */ /* 0x009fca00000000ff */
[----:B------:R-:W-:-:S07]  /*107d0*/  IMAD R19, R4, R23, RZ ;  /* 0x0000001704137224 */ /* 0x000fce00078e02ff */
.L_x_373:
[----:B------:R-:W-:Y:S05]  /*107e0*/  BSYNC B1 ;  /* 0x0000000000017941 */ /* 0x000fea0003800000 */
.L_x_372:
[----:B------:R-:W-:Y:S01]  /*107f0*/  @!P5 IMAD R27, R27, R200, R19 ;  /* 0x000000c81b1bd224 */ /* 0x000fe200078e0213 */
[----:B------:R-:W-:Y:S04]  /*10800*/  BSSY B1, `(.L_x_374) ;  /* 0x0000006000017945 */ /* 0x000fe80003800000 */
[----:B------:R0:W-:Y:S01]  /*10810*/  @!P5 STG.E.U8 desc[UR52][R10.64+0xa1], R27 ;  /* 0x0000a11b0a00d986 */ /* 0x0001e2000c101134 */
[----:B------:R-:W-:Y:S05]  /*10820*/  @P4 BRA `(.L_x_375) ;  /* 0x00000000000c4947 */ /* 0x000fea0003800000 */
[----:B-1----:R-:W0:Y:S02]  /*10830*/  LDG.E.U8 R201, desc[UR52][R12.64+0xa8] ;  /* 0x0000a8340cc97981 */ /* 0x002e24000c1e1100 */
[----:B0--3--:R-:W-:-:S05]  /*10840*/  PRMT R4, R201, 0x8880, RZ ;  /* 0x00008880c9047816 */ /* 0x009fca00000000ff */
[----:B------:R-:W-:-:S07]  /*10850*/  IMAD R19, R4, R23, RZ ;  /* 0x0000001704137224 */ /* 0x000fce00078e02ff */
.L_x_375:
[----:B------:R-:W-:Y:S05]  /*10860*/  BSYNC B1 ;  /* 0x0000000000017941 */ /* 0x000fea0003800000 */
.L_x_374:
[----:B----4-:R-:W-:Y:S01]  /*10870*/  @!P4 IMAD R3, R28, R200, R19 ;  /* 0x000000c81c03c224 */ /* 0x010fe200078e0213 */
[----:B------:R-:W-:Y:S04]  /*10880*/  BSSY B1, `(.L_x_376) ;  /* 0x0000006000017945 */ /* 0x000fe80003800000 */
[----:B------:R4:W-:Y:S01]  /*10890*/  @!P4 STG.E.U8 desc[UR52][R8.64+0xa8], R3 ;  /* 0x0000a8030800c986 */ /* 0x0009e2000c101134 */
[----:B------:R-:W-:Y:S05]  /*108a0*/  @P1 BRA `(.L_x_377) ;  /* 0x00000000000c1947 */ /* 0x000fea0003800000 */
[----:B-1----:R-:W0:Y:S02]  /*108b0*/  LDG.E.U8 R201, desc[UR52][R12.64+0xa9] ;  /* 0x0000a9340cc97981 */ /* 0x002e24000c1e1100 */
[----:B0--3--:R-:W-:-:S05]  /*108c0*/  PRMT R4, R201, 0x8880, RZ ;  /* 0x00008880c9047816 */ /* 0x009fca00000000ff */
[----:B------:R-:W-:-:S07]  /*108d0*/  IMAD R19, R4, R23, RZ ;  /* 0x0000001704137224 */ /* 0x000fce00078e02ff */
.L_x_377:
[----:B------:R-:W-:Y:S05]  /*108e0*/  BSYNC B1 ;  /* 0x0000000000017941 */ /* 0x000fea0003800000 */
.L_x_376:
[----:B------:R-:W-:Y:S01]  /*108f0*/  @!P1 IMAD R29, R29, R200, R19 ;  /* 0x000000c81d1d9224 */ /* 0x000fe200078e0213 */
[----:B------:R-:W-:Y:S04]  /*10900*/  BSSY B1, `(.L_x_378) ;  /* 0x0000006000017945 */ /* 0x000fe80003800000 */
[----:B------:R0:W-:Y:S01]  /*10910*/  @!P1 STG.E.U8 desc[UR52][R8.64+0xa9], R29 ;  /* 0x0000a91d08009986 */ /* 0x0001e2000c101134 */
[----:B------:R-:W-:Y:S05]  /*10920*/  @P6 BRA `(.L_x_379) ;  /* 0x00000000000c6947 */ /* 0x000fea0003800000 */
[----:B-1----:R-:W0:Y:S02]  /*10930*/  LDG.E.U8 R201, desc[UR52][R206.64+0xa8] ;  /* 0x0000a834cec97981 */ /* 0x002e24000c1e1100 */
[----:B0--3--:R-:W-:-:S05]  /*10940*/  PRMT R4, R201, 0x8880, RZ ;  /* 0x00008880c9047816 */ /* 0x009fca00000000ff */
[----:B------:R-:W-:-:S07]  /*10950*/  IMAD R19, R4, R23, RZ ;  /* 0x0000001704137224 */ /* 0x000fce00078e02ff */
.L_x_379:
[----:B------:R-:W-:Y:S05]  /*10960*/  BSYNC B1 ;  /* 0x0000000000017941 */ /* 0x000fea0003800000 */
.L_x_378:
[----:B----4-:R-:W-:Y:S01]  /*10970*/  @!P6 IMAD R3, R30, R200, R19 ;  /* 0x000000c81e03e224 */ /* 0x010fe200078e0213 */
[----:B------:R-:W-:Y:S01]  /*10980*/  ISETP.LT.OR P0, PT, R0, 0xaa, !P0 ;  /* 0x000000aa0000780c */ /* 0x000fe20004701670 */
[----:B------:R-:W-:Y:S03]  /*10990*/  BSSY B1, `(.L_x_380) ;  /* 0x0000006000017945 */ /* 0x000fe60003800000 */
[----:B------:R4:W-:Y:S09]  /*109a0*/  @!P6 STG.E.U8 desc[UR52][R10.64+0xa8], R3 ;  /* 0x0000a8030a00e986 */ /* 0x0009f2000c101134 */
[----:B------:R-:W-:Y:S05]  /*109b0*/  @P0 BRA `(.L_x_381) ;  /* 0x00000000000c0947 */ /* 0x000fea0003800000 */
[----:B-1----:R-:W5:Y:S02]  /*109c0*/  LDG.E.U8 R201, desc[UR52][R206.64+0xa9] ;  /* 0x0000a934cec97981 */ /* 0x002f64000c1e1100 */
[----:B-----5:R-:W-:-:S05]  /*109d0*/  PRMT R0, R201, 0x8880, RZ ;  /* 0x00008880c9007816 */ /* 0x020fca00000000ff */
[----:B------:R-:W-:-:S07]  /*109e0*/  IMAD R19, R0, R23, RZ ;  /* 0x0000001700137224 */ /* 0x000fce00078e02ff */
.L_x_381:
[----:B------:R-:W-:Y:S05]  /*109f0*/  BSYNC B1 ;  /* 0x0000000000017941 */ /* 0x000fea0003800000 */
.L_x_380:
[----:B------:R-:W-:Y:S01]  /*10a00*/  IMAD R19, R31, R200, R19 ;  /* 0x000000c81f137224 */ /* 0x000fe200078e0213 */
[----:B------:R-:W-:Y:S06]  /*10a10*/  @P0 BRA `(.L_x_382) ;  /* 0x0000002000580947 */ /* 0x000fec0003800000 */
[----:B------:R0:W-:Y:S01]  /*10a20*/  STG.E.U8 desc[UR52][R10.64+0xa9], R19 ;  /* 0x0000a9130a007986 */ /* 0x0001e2000c101134 */
[----:B------:R-:W-:Y:S05]  /*10a30*/  BRA `(.L_x_382) ;  /* 0x0000002000507947 */ /* 0x000fea0003800000 */
.L_x_29:
[C---:B------:R-:W-:Y:S02]  /*10a40*/  ISETP.GE.AND P2, PT, R3.reuse, 0x1, PT ;  /* 0x000000010300780c */ /* 0x040fe40003f46270 */
[----:B------:R-:W-:Y:S02]  /*10a50*/  ISETP.GE.AND P3, PT, R3, 0x9, PT ;  /* 0x000000090300780c */ /* 0x000fe40003f66270 */
[C---:B------:R-:W-:Y:S02]  /*10a60*/  ISETP.LT.OR P4, PT, R0.reuse, 0x1, !P2 ;  /* 0x000000010000780c */ /* 0x040fe40005781670 */
[C---:B------:R-:W-:Y:S02]  /*10a70*/  ISETP.LT.OR P5, PT, R0.reuse, 0x2, !P2 ;  /* 0x000000020000780c */ /* 0x040fe400057a1670 */
[C---:B------:R-:W-:Y:S02]  /*10a80*/  ISETP.LT.OR P6, PT, R0.reuse, 0x1, !P3 ;  /* 0x000000010000780c */ /* 0x040fe40005fc1670 */
[----:B------:R-:W-:-:S02]  /*10a90*/  ISETP.LT.OR P0, PT, R0, 0x2, !P3 ;  /* 0x000000020000780c */ /* 0x000fc40005f01670 */
[----:B------:R-:W-:-:S05]  /*10aa0*/  ISETP.LT.OR P1, PT, R0, 0x9, !P2 ;  /* 0x000000090000780c */ /* 0x000fca0005721670 */
[-C--:B------:R-:W-:Y:S02]  /*10ab0*/  @!P4 IMAD R13, R192, R200.reuse, RZ ;  /* 0x000000c8c00dc224 */ /* 0x080fe400078e02ff */
[-C--:B------:R-:W-:Y:S02]  /*10ac0*/  @!P5 IMAD R193, R193, R200.reuse, RZ ;  /* 0x000000c8c1c1d224 */ /* 0x080fe400078e02ff */
[-C--:B------:R-:W-:Y:S01]  /*10ad0*/  @!P6 IMAD R15, R194, R200.reuse, RZ ;  /* 0x000000c8c20fe224 */ /* 0x080fe200078e02ff */
[----:B------:R0:W-:Y:S01]  /*10ae0*/  @!P4 STG.E.U8 desc[UR52][R4.64], R13 ;  /* 0x0000000d0400c986 */ /* 0x0001e2000c101134 */
[C---:B------:R-:W-:Y:S01]  /*10af0*/  ISETP.LT.OR P4, PT, R0.reuse, 0xa, !P2 ;  /* 0x0000000a0000780c */ /* 0x040fe20005781670 */
[-C--:B------:R-:W-:Y:S02]  /*10b00*/  @!P0 IMAD R195, R195, R200.reuse, RZ ;  /* 0x000000c8c3c38224 */ /* 0x080fe400078e02ff */
[----:B------:R-:W-:Y:S01]  /*10b10*/  @!P5 STG.E.U8 desc[UR52][R4.64+0x1], R193 ;  /* 0x000001c10400d986 */ /* 0x000fe2000c101134 */
[----:B------:R-:W-:Y:S01]  /*10b20*/  ISETP.LT.OR P5, PT, R0, 0x9, !P3 ;  /* 0x000000090000780c */ /* 0x000fe20005fa1670 */
[----:B------:R-:W-:-:S02]  /*10b30*/  @!P1 IMAD R19, R196, R200, RZ ;  /* 0x000000c8c4139224 */ /* 0x000fc400078e02ff */
[----:B------:R2:W-:Y:S01]  /*10b40*/  @!P6 STG.E.U8 desc[UR52][R6.64], R15 ;  /* 0x0000000f0600e986 */ /* 0x0005e2000c101134 */
[----:B------:R-:W-:-:S03]  /*10b50*/  ISETP.LT.OR P6, PT, R0, 0xa, !P3 ;  /* 0x0000000a0000780c */ /* 0x000fc60005fc1670 */
[----:B------:R-:W-:Y:S01]  /*10b60*/  @!P0 STG.E.U8 desc[UR52][R6.64+0x1], R195 ;  /* 0x000001c306008986 */ /* 0x000fe2000c101134 */
[----:B------:R-:W-:Y:S01]  /*10b70*/  ISETP.GE.AND P0, PT, R3, 0x81, PT ;  /* 0x000000810300780c */ /* 0x000fe20003f06270 */
[-C--:B------:R-:W-:Y:S02]  /*10b80*/  @!P4 IMAD R197, R197, R200.reuse, RZ ;  /* 0x000000c8c5c5c224 */ /* 0x080fe400078e02ff */
[----:B------:R-:W-:Y:S01]  /*10b90*/  @!P1 STG.E.U8 desc[UR52][R4.64+0x8], R19 ;  /* 0x0000081304009986 */ /* 0x000fe2000c101134 */
[----:B------:R-:W-:Y:S01]  /*10ba0*/  ISETP.GE.AND P1, PT, R3, 0x89, PT ;  /* 0x000000890300780c */ /* 0x000fe20003f26270 */
[-C--:B0-----:R-:W-:Y:S02]  /*10bb0*/  @!P5 IMAD R13, R198, R200.reuse, RZ ;  /* 0x000000c8c60dd224 */ /* 0x081fe400078e02ff */
[----:B------:R-:W-:Y:S01]  /*10bc0*/  @!P4 STG.E.U8 desc[UR52][R4.64+0x9], R197 ;  /* 0x000009c50400c986 */ /* 0x000fe2000c101134 */
[----:B------:R-:W-:Y:S01]  /*10bd0*/  ISETP.LT.OR P4, PT, R0, 0x1, !P0 ;  /* 0x000000010000780c */ /* 0x000fe20004781670 */
[----:B------:R-:W-:-:S02]  /*10be0*/  @!P6 IMAD R199, R199, R200, RZ ;  /* 0x000000c8c7c7e224 */ /* 0x000fc400078e02ff */
[----:B------:R0:W-:Y:S01]  /*10bf0*/  @!P5 STG.E.U8 desc[UR52][R6.64+0x8], R13 ;  /* 0x0000080d0600d986 */ /* 0x0001e2000c101134 */
[----:B------:R-:W-:-:S03]  /*10c00*/  ISETP.LT.OR P5, PT, R0, 0x2, !P0 ;  /* 0x000000020000780c */ /* 0x000fc600047a1670 */
[----:B------:R-:W-:Y:S01]  /*10c10*/  @!P6 STG.E.U8 desc[UR52][R6.64+0x9], R199 ;  /* 0x000009c70600e986 */ /* 0x000fe2000c101134 */
[----:B------:R-:W-:-:S05]  /*10c20*/  ISETP.LT.OR P6, PT, R0, 0x1, !P1 ;  /* 0x000000010000780c */ /* 0x000fca0004fc1670 */
[----:B------:R-:W-:-:S04]  /*10c30*/  @!P4 IMAD R3, R184, R200, RZ ;  /* 0x000000c8b803c224 */ /* 0x000fc800078e02ff */
[-C--:B------:R-:W-:Y:S01]  /*10c40*/  @!P5 IMAD R185, R185, R200.reuse, RZ ;  /* 0x000000c8b9b9d224 */ /* 0x080fe200078e02ff */
[----:B------:R3:W-:Y:S01]  /*10c50*/  @!P4 STG.E.U8 desc[UR52][R8.64], R3 ;  /* 0x000000030800c986 */ /* 0x0007e2000c101134 */
[----:B------:R-:W-:Y:S02]  /*10c60*/  ISETP.LT.OR P4, PT, R0, 0x2, !P1 ;  /* 0x000000020000780c */ /* 0x000fe40004f81670 */
[----:B--2---:R-:W-:Y:S01]  /*10c70*/  @!P6 IMAD R15, R186, R200, RZ ;  /* 0x000000c8ba0fe224 */ /* 0x004fe200078e02ff */
[----:B------:R-:W-:Y:S01]  /*10c80*/  @!P5 STG.E.U8 desc[UR52][R8.64+0x1], R185 ;  /* 0x000001b90800d986 */ /* 0x000fe2000c101134 */
[----:B------:R-:W-:-:S03]  /*10c90*/  ISETP.LT.OR P5, PT, R0, 0x9, !P0 ;  /* 0x000000090000780c */ /* 0x000fc600047a1670 */
[----:B------:R2:W-:Y:S01]  /*10ca0*/  @!P6 STG.E.U8 desc[UR52][R10.64], R15 ;  /* 0x0000000f0a00e986 */ /* 0x0005e2000c101134 */
[----:B------:R-:W-:-:S05]  /*10cb0*/  ISETP.LT.OR P6, PT, R0, 0xa, !P0 ;  /* 0x0000000a0000780c */ /* 0x000fca00047c1670 */
[----:B------:R-:W-:-:S04]  /*10cc0*/  @!P4 IMAD R187, R187, R200, RZ ;  /* 0x000000c8bbbbc224 */ /* 0x000fc800078e02ff */
[-C--:B0-----:R-:W-:Y:S01]  /*10cd0*/  @!P5 IMAD R13, R188, R200.reuse, RZ ;  /* 0x000000c8bc0dd224 */ /* 0x081fe200078e02ff */
[----:B------:R-:W-:Y:S01]  /*10ce0*/  @!P4 STG.E.U8 desc[UR52][R10.64+0x1], R187 ;  /* 0x000001bb0a00c986 */ /* 0x000fe2000c101134 */
[C---:B------:R-:W-:Y:S02]  /*10cf0*/  ISETP.LT.OR P4, PT, R0.reuse, 0x9, !P1 ;  /* 0x000000090000780c */ /* 0x040fe40004f81670 */
[----:B------:R-:W-:Y:S01]  /*10d00*/  @!P6 IMAD R189, R189, R200, RZ ;  /* 0x000000c8bdbde224 */ /* 0x000fe200078e02ff */
[----:B------:R0:W-:Y:S01]  /*10d10*/  @!P5 STG.E.U8 desc[UR52][R8.64+0x8], R13 ;  /* 0x0000080d0800d986 */ /* 0x0001e2000c101134 */
[----:B------:R-:W-:-:S03]  /*10d20*/  ISETP.LT.OR P5, PT, R0, 0xa, !P1 ;  /* 0x0000000a0000780c */ /* 0x000fc60004fa1670 */
[----:B------:R-:W-:Y:S01]  /*10d30*/  @!P6 STG.E.U8 desc[UR52][R8.64+0x9], R189 ;  /* 0x000009bd0800e986 */ /* 0x000fe2000c101134 */
[----:B------:R-:W-:-:S05]  /*10d40*/  ISETP.LT.OR P6, PT, R0, 0x11, !P2 ;  /* 0x000000110000780c */ /* 0x000fca00057c1670 */
[----:B---3--:R-:W-:-:S04]  /*10d50*/  @!P4 IMAD R3, R190, R200, RZ ;  /* 0x000000c8be03c224 */ /* 0x008fc800078e02ff */
        /* <DEDUP_REMOVED lines=446> */
[C---:B------:R-:W-:Y:S02]  /*12940*/  ISETP.LT.OR P2, PT, R0.reuse, 0xaa, !P2 ;  /* 0x000000aa0000780c */ /* 0x040fe40005741670 */
[C---:B------:R-:W-:Y:S01]  /*12950*/  ISETP.LT.OR P5, PT, R0.reuse, 0xa9, !P3 ;  /* 0x000000a90000780c */ /* 0x040fe20005fa1670 */
[----:B------:R-:W-:Y:S01]  /*12960*/  @!P6 STG.E.U8 desc[UR52][R6.64+0xa1], R35 ;  /* 0x0000a1230600e986 */ /* 0x000fe2000c101134 */
[----:B------:R-:W-:-:S02]  /*12970*/  ISETP.LT.OR P3, PT, R0, 0xaa, !P3 ;  /* 0x000000aa0000780c */ /* 0x000fc40005f61670 */
[----:B------:R-:W-:-:S03]  /*12980*/  ISETP.LT.OR P6, PT, R0, 0xa1, !P0 ;  /* 0x000000a10000780c */ /* 0x000fc600047c1670 */
[----:B---3--:R-:W-:-:S04]  /*12990*/  @!P4 IMAD R3, R36, R200, RZ ;  /* 0x000000c82403c224 */ /* 0x008fc800078e02ff */
[-C--:B------:R-:W-:Y:S01]  /*129a0*/  @!P2 IMAD R37, R37, R200.reuse, RZ ;  /* 0x000000c82525a224 */ /* 0x080fe200078e02ff */
[----:B------:R-:W-:Y:S01]  /*129b0*/  @!P4 STG.E.U8 desc[UR52][R4.64+0xa8], R3 ;  /* 0x0000a8030400c986 */ /* 0x000fe2000c101134 */
[-C--:B--2---:R-:W-:Y:S01]  /*129c0*/  @!P5 IMAD R15, R38, R200.reuse, RZ ;  /* 0x000000c8260fd224 */ /* 0x084fe200078e02ff */
[----:B------:R-:W-:Y:S01]  /*129d0*/  ISETP.LT.OR P4, PT, R0, 0xa9, !P0 ;  /* 0x000000a90000780c */ /* 0x000fe20004781670 */
[-C--:B------:R-:W-:Y:S01]  /*129e0*/  @!P3 IMAD R39, R39, R200.reuse, RZ ;  /* 0x000000c82727b224 */ /* 0x080fe200078e02ff */
[----:B------:R2:W-:Y:S01]  /*129f0*/  @!P2 STG.E.U8 desc[UR52][R4.64+0xa9], R37 ;  /* 0x0000a9250400a986 */ /* 0x0005e2000c101134 */
[----:B0-----:R-:W-:Y:S01]  /*12a00*/  @!P6 IMAD R13, R24, R200, RZ ;  /* 0x000000c8180de224 */ /* 0x001fe200078e02ff */
[C---:B------:R-:W-:Y:S02]  /*12a10*/  ISETP.LT.OR P2, PT, R0.reuse, 0xa2, !P0 ;  /* 0x000000a20000780c */ /* 0x040fe40004741670 */
[----:B------:R-:W-:Y:S01]  /*12a20*/  @!P5 STG.E.U8 desc[UR52][R6.64+0xa8], R15 ;  /* 0x0000a80f0600d986 */ /* 0x000fe2000c101134 */
[----:B------:R-:W-:-:S02]  /*12a30*/  ISETP.LT.OR P0, PT, R0, 0xaa, !P0 ;  /* 0x000000aa0000780c */ /* 0x000fc40004701670 */
[C---:B------:R-:W-:Y:S01]  /*12a40*/  ISETP.LT.OR P5, PT, R0.reuse, 0xa9, !P1 ;  /* 0x000000a90000780c */ /* 0x040fe20004fa1670 */
[----:B------:R0:W-:Y:S01]  /*12a50*/  @!P3 STG.E.U8 desc[UR52][R6.64+0xa9], R39 ;  /* 0x0000a9270600b986 */ /* 0x0001e2000c101134 */
[----:B------:R-:W-:-:S03]  /*12a60*/  ISETP.LT.OR P3, PT, R0, 0xa1, !P1 ;  /* 0x000000a10000780c */ /* 0x000fc60004f61670 */
[----:B------:R3:W-:Y:S01]  /*12a70*/  @!P6 STG.E.U8 desc[UR52][R8.64+0xa0], R13 ;  /* 0x0000a00d0800e986 */ /* 0x0007e2000c101134 */
[----:B------:R-:W-:Y:S01]  /*12a80*/  ISETP.LT.OR P6, PT, R0, 0xa2, !P1 ;  /* 0x000000a20000780c */ /* 0x000fe20004fc1670 */
[-C--:B--2---:R-:W-:Y:S01]  /*12a90*/  @!P4 IMAD R5, R28, R200.reuse, RZ ;  /* 0x000000c81c05c224 */ /* 0x084fe200078e02ff */
[----:B------:R-:W-:Y:S01]  /*12aa0*/  ISETP.LT.OR P1, PT, R0, 0xaa, !P1 ;  /* 0x000000aa0000780c */ /* 0x000fe20004f21670 */
[-C--:B------:R-:W-:Y:S02]  /*12ab0*/  @!P2 IMAD R25, R25, R200.reuse, RZ ;  /* 0x000000c81919a224 */ /* 0x080fe400078e02ff */
[-C--:B------:R-:W-:Y:S02]  /*12ac0*/  @!P0 IMAD R29, R29, R200.reuse, RZ ;  /* 0x000000c81d1d8224 */ /* 0x080fe400078e02ff */
[-C--:B0-----:R-:W-:Y:S01]  /*12ad0*/  @!P5 IMAD R7, R30, R200.reuse, RZ ;  /* 0x000000c81e07d224 */ /* 0x081fe200078e02ff */
[----:B------:R3:W-:Y:S01]  /*12ae0*/  @!P2 STG.E.U8 desc[UR52][R8.64+0xa1], R25 ;  /* 0x0000a1190800a986 */ /* 0x0007e2000c101134 */
[----:B------:R-:W-:-:S04]  /*12af0*/  @!P3 IMAD R3, R26, R200, RZ ;  /* 0x000000c81a03b224 */ /* 0x000fc800078e02ff */
[-C--:B------:R-:W-:Y:S01]  /*12b00*/  @!P6 IMAD R27, R27, R200.reuse, RZ ;  /* 0x000000c81b1be224 */ /* 0x080fe200078e02ff */
[----:B------:R3:W-:Y:S01]  /*12b10*/  @!P3 STG.E.U8 desc[UR52][R10.64+0xa0], R3 ;  /* 0x0000a0030a00b986 */ /* 0x0007e2000c101134 */
[----:B------:R-:W-:-:S03]  /*12b20*/  @!P1 IMAD R31, R31, R200, RZ ;  /* 0x000000c81f1f9224 */ /* 0x000fc600078e02ff */
[----:B------:R3:W-:Y:S04]  /*12b30*/  @!P6 STG.E.U8 desc[UR52][R10.64+0xa1], R27 ;  /* 0x0000a11b0a00e986 */ /* 0x0007e8000c101134 */
[----:B------:R3:W-:Y:S04]  /*12b40*/  @!P4 STG.E.U8 desc[UR52][R8.64+0xa8], R5 ;  /* 0x0000a8050800c986 */ /* 0x0007e8000c101134 */
[----:B------:R3:W-:Y:S04]  /*12b50*/  @!P0 STG.E.U8 desc[UR52][R8.64+0xa9], R29 ;  /* 0x0000a91d08008986 */ /* 0x0007e8000c101134 */
[----:B------:R3:W-:Y:S04]  /*12b60*/  @!P5 STG.E.U8 desc[UR52][R10.64+0xa8], R7 ;  /* 0x0000a8070a00d986 */ /* 0x0007e8000c101134 */
[----:B------:R3:W-:Y:S02]  /*12b70*/  @!P1 STG.E.U8 desc[UR52][R10.64+0xa9], R31 ;  /* 0x0000a91f0a009986 */ /* 0x0007e4000c101134 */
.L_x_382:
[----:B------:R-:W-:Y:S05]  /*12b80*/  BSYNC B0 ;  /* 0x0000000000007941 */ /* 0x000fea0003800000 */
.L_x_28:
[----:B------:R-:W-:Y:S01]  /*12b90*/  ULDC UR4, c[0x0][0xc] ;  /* 0x0000030000047ab9 */ /* 0x000fe20000000800 */
[----:B------:R-:W-:Y:S01]  /*12ba0*/  ULDC UR5, c[0x0][0x10] ;  /* 0x0000040000057ab9 */ /* 0x000fe20000000800 */
[----:B---34-:R-:W3:Y:S01]  /*12bb0*/  LDC R3, c[0x0][0x14] ;  /* 0x00000500ff037b82 */ /* 0x018ee20000000800 */
[----:B------:R-:W-:Y:S01]  /*12bc0*/  UIMAD.WIDE.U32 UR4, UR4, UR5, URZ ;  /* 0x00000005040472a5 */ /* 0x000fe2000f8e003f */
[----:B------:R-:W-:Y:S01]  /*12bd0*/  PRMT R0, RZ, 0x7610, R0 ;  /* 0x00007610ff007816 */ /* 0x000fe20000000000 */
[----:B------:R-:W-:-:S04]  /*12be0*/  UMOV UR60, 0xffffffff ;  /* 0xffffffff003c7882 */ /* 0x000fc80000000000 */
[----:B---3--:R-:W-:-:S04]  /*12bf0*/  IMAD.WIDE.U32 R16, R3, UR4, R16 ;  /* 0x0000000403107c25 */ /* 0x008fc8000f8e0010 */
[----:B------:R-:W-:Y:S01]  /*12c00*/  IMAD R3, R3, UR5, RZ ;  /* 0x0000000503037c24 */ /* 0x000fe2000f8e02ff */
[----:B------:R-:W-:Y:S02]  /*12c10*/  ULDC.64 UR4, c[0x0][0x650] ;  /* 0x0001940000047ab9 */ /* 0x000fe40000000a00 */
[----:B------:R-:W-:Y:S01]  /*12c20*/  ISETP.GE.U32.AND P0, PT, R16, UR4, PT ;  /* 0x0000000410007c0c */ /* 0x000fe2000bf06070 */
[----:B------:R-:W-:Y:S01]  /*12c30*/  IMAD.IADD R17, R17, 0x1, R3 ;  /* 0x0000000111117824 */ /* 0x000fe200078e0203 */
[----:B------:R-:W-:Y:S02]  /*12c40*/  UMOV UR4, 0xffffffff ;  /* 0xffffffff00047882 */ /* 0x000fe40000000000 */
[----:B0-----:R-:W-:Y:S02]  /*12c50*/  IMAD.U32 R19, RZ, RZ, UR4 ;  /* 0x00000004ff137e24 */ /* 0x001fe4000f8e00ff */
[----:B------:R-:W-:-:S13]  /*12c60*/  ISETP.GE.U32.AND.EX P0, PT, R17, UR5, PT, P0 ;  /* 0x0000000511007c0c */ /* 0x000fda000bf06100 */
[----:B------:R-:W-:Y:S05]  /*12c70*/  @P0 BRA `(.L_x_383) ;  /* 0x0000000400900947 */ /* 0x000fea0003800000 */
[----:B------:R-:W0:Y:S01]  /*12c80*/  S2UR UR6, SR_CTAID.X ;  /* 0x00000000000679c3 */ /* 0x000e220000002500 */
[----:B------:R-:W-:Y:S01]  /*12c90*/  ULDC.64 UR12, c[0x0][0x628] ;  /* 0x00018a00000c7ab9 */ /* 0x000fe20000000a00 */
[----:B------:R-:W-:Y:S01]  /*12ca0*/  ULDC UR4, c[0x0][0x150] ;  /* 0x0000540000047ab9 */ /* 0x000fe20000000800 */
[----:B------:R-:W-:Y:S01]  /*12cb0*/  ISETP.NE.U32.AND P0, PT, RZ, UR12, PT ;  /* 0x0000000cff007c0c */ /* 0x000fe2000bf05070 */
[----:B------:R-:W-:Y:S01]  /*12cc0*/  ULDC UR15, c[0x0][0x630] ;  /* 0x00018c00000f7ab9 */ /* 0x000fe20000000800 */
[C---:B------:R-:W-:Y:S01]  /*12cd0*/  R2UR UR16, R16.reuse ;  /* 0x00000000101072ca */ /* 0x040fe200000e0000 */
[----:B------:R-:W-:Y:S01]  /*12ce0*/  ULDC UR19, c[0x0][0x154] ;  /* 0x0000550000137ab9 */ /* 0x000fe20000000800 */
[----:B------:R-:W-:Y:S01]  /*12cf0*/  ISETP.NE.AND.EX P0, PT, RZ, UR13, PT, P0 ;  /* 0x0000000dff007c0c */ /* 0x000fe2000bf05300 */
[----:B------:R-:W3:Y:S01]  /*12d00*/  S2UR UR18, SR_CTAID.Y ;  /* 0x00000000001279c3 */ /* 0x000ee20000002600 */
[----:B------:R-:W-:Y:S02]  /*12d10*/  R2UR UR17, R17 ;  /* 0x00000000111172ca */ /* 0x000fe400000e0000 */
[----:B------:R-:W-:-:S02]  /*12d20*/  R2UR UR10, R16 ;  /* 0x00000000100a72ca */ /* 0x000fc400000e0000 */
[----:B------:R-:W-:Y:S02]  /*12d30*/  R2UR UR11, R17 ;  /* 0x00000000110b72ca */ /* 0x000fe400000e0000 */
[----:B0-----:R-:W-:-:S05]  /*12d40*/  I2FP.F32.U32 R0, UR6 ;  /* 0x0000000600007c45 */ /* 0x001fca0008201000 */
[----:B------:R-:W-:-:S04]  /*12d50*/  FMUL R0, R0, UR4 ;  /* 0x0000000400007c20 */ /* 0x000fc80008400000 */
[----:B------:R0:W4:Y:S01]  /*12d60*/  F2I.U32.TRUNC.NTZ R3, R0 ;  /* 0x0000000000037305 */ /* 0x000122000020f000 */
[----:B---3--:R-:W-:Y:S05]  /*12d70*/  @!P0 BRA `(.L_x_384) ;  /* 0x0000000000308947 */ /* 0x008fea0003800000 */
        /* <DEDUP_REMOVED lines=12> */
.L_x_384:
[----:B------:R-:W-:Y:S01]  /*12e40*/  USHF.R.U64 UR60, UR10, UR15, UR11 ;  /* 0x0000000f0a3c7299 */ /* 0x000fe2000800120b */
[----:B0-----:R-:W-:Y:S01]  /*12e50*/  I2FP.F32.U32 R0, UR18 ;  /* 0x0000001200007c45 */ /* 0x001fe20008201000 */
[----:B------:R-:W-:Y:S02]  /*12e60*/  USHF.R.U32.HI UR4, URZ, UR15, UR11 ;  /* 0x0000000f3f047299 */ /* 0x000fe4000801160b */
        /* <DEDUP_REMOVED lines=8> */
[----:B------:R-:W-:Y:S01]  /*12ef0*/  UIMAD.WIDE.U32 UR8, UR10, UR12, UR8 ;  /* 0x0000000c0a0872a5 */ /* 0x000fe2000f8e0008 */
[----:B----4-:R-:W-:Y:S01]  /*12f00*/  R2UR UR12, R3 ;  /* 0x00000000030c72ca */ /* 0x010fe200000e0000 */
[----:B------:R-:W-:Y:S01]  /*12f10*/  UIMAD UR10, UR10, UR13, UR4 ;  /* 0x0000000d0a0a72a4 */ /* 0x000fe2000f8e0204 */
[----:B------:R-:W-:Y:S01]  /*12f20*/  ULDC UR11, c[0x0][0x618] ;  /* 0x00018600000b7ab9 */ /* 0x000fe20000000800 */
[----:B------:R-:W-:Y:S02]  /*12f30*/  ULDC UR21, c[0x0][0x658] ;  /* 0x0001960000157ab9 */ /* 0x000fe40000000800 */
[----:B------:R-:W-:Y:S01]  /*12f40*/  UIADD3 UR9, UR9, UR10, URZ ;  /* 0x0000000a09097290 */ /* 0x000fe2000fffe03f */
[----:B------:R-:W-:Y:S01]  /*12f50*/  UMOV UR15, 0xffffffff ;  /* 0xffffffff000f7882 */ /* 0x000fe20000000000 */
[----:B------:R-:W-:Y:S01]  /*12f60*/  ULDC.64 UR4, c[0x0][0x640] ;  /* 0x0001900000047ab9 */ /* 0x000fe20000000a00 */
[----:B------:R-:W-:Y:S01]  /*12f70*/  USHF.L.U32 UR15, UR15, UR21, URZ ;  /* 0x000000150f0f7299 */ /* 0x000fe2000800063f */
[----:B------:R-:W-:Y:S01]  /*12f80*/  ISETP.NE.U32.AND P0, PT, RZ, UR4, PT ;  /* 0x00000004ff007c0c */ /* 0x000fe2000bf05070 */
[----:B------:R-:W-:-:S02]  /*12f90*/  USHF.R.U64 UR16, UR8, UR11, UR9 ;  /* 0x0000000b08107299 */ /* 0x000fc40008001209 */
[----:B------:R-:W-:Y:S01]  /*12fa0*/  USHF.R.U32.HI UR8, URZ, UR11, UR9 ;  /* 0x0000000b3f087299 */ /* 0x000fe20008011609 */
[----:B0-----:R-:W-:Y:S01]  /*12fb0*/  R2UR UR14, R0 ;  /* 0x00000000000e72ca */ /* 0x001fe200000e0000 */
[----:B------:R-:W-:Y:S01]  /*12fc0*/  ULDC UR17, c[0x0][0x608] ;  /* 0x0001820000117ab9 */ /* 0x000fe20000000800 */
[----:B------:R-:W-:Y:S01]  /*12fd0*/  ULOP3.LUT UR22, URZ, UR15, URZ, 0x33, !UPT ;  /* 0x0000000f3f167292 */ /* 0x000fe2000f8e333f */
[----:B------:R-:W-:Y:S01]  /*12fe0*/  ISETP.NE.AND.EX P0, PT, RZ, UR5, PT, P0 ;  /* 0x00000005ff007c0c */ /* 0x000fe2000bf05300 */
[----:B------:R-:W-:Y:S02]  /*12ff0*/  USHF.R.U64 UR15, UR16, UR17, UR8 ;  /* 0x00000011100f7299 */ /* 0x000fe40008001208 */
[----:B------:R-:W-:Y:S02]  /*13000*/  USHF.R.U32.HI UR8, URZ, UR17, UR8 ;  /* 0x000000113f087299 */ /* 0x000fe40008011608 */
[----:B------:R-:W-:Y:S02]  /*13010*/  UIADD3 UR12, -UR12, URZ, URZ ;  /* 0x0000003f0c0c7290 */ /* 0x000fe4000fffe13f */
[----:B------:R-:W-:Y:S01]  /*13020*/  USHF.R.U64 UR17, UR15, UR21, UR8 ;  /* 0x000000150f117299 */ /* 0x000fe20008001208 */
[----:B------:R-:W-:Y:S01]  /*13030*/  UMOV UR19, 0x1 ;  /* 0x0000000100137882 */ /* 0x000fe20000000000 */
[----:B------:R-:W-:Y:S01]  /*13040*/  ULDC UR13, c[0x0][0x144] ;  /* 0x00005100000d7ab9 */ /* 0x000fe20000000800 */
[----:B------:R-:W-:Y:S01]  /*13050*/  ULDC UR7, c[0x0][0x600] ;  /* 0x0001800000077ab9 */ /* 0x000fe20000000800 */
[----:B------:R-:W-:-:S02]  /*13060*/  USHF.L.U32 UR25, UR19, UR21, URZ ;  /* 0x0000001513197299 */ /* 0x000fc4000800063f */
[----:B------:R-:W-:Y:S02]  /*13070*/  USHF.R.U32.HI UR8, URZ, UR21, UR8 ;  /* 0x000000153f087299 */ /* 0x000fe40008011608 */
[----:B------:R-:W-:Y:S02]  /*13080*/  UIMAD UR21, UR13, UR12, UR6 ;  /* 0x0000000c0d1572a4 */ /* 0x000fe4000f8e0206 */
[----:B------:R-:W-:Y:S02]  /*13090*/  UIADD3 UR20, UR7, -0x1, URZ ;  /* 0xffffffff07147890 */ /* 0x000fe4000fffe03f */
[----:B------:R-:W-:Y:S01]  /*130a0*/  UIADD3 UR19, -UR14, URZ, URZ ;  /* 0x0000003f0e137290 */ /* 0x000fe2000fffe13f */
        /* <DEDUP_REMOVED lines=17> */
.L_x_385:
[----:B------:R-:W-:Y:S01]  /*131c0*/  R2UR UR4, R18 ;  /* 0x00000000120472ca */ /* 0x000fe200000e0000 */
[----:B------:R-:W-:Y:S01]  /*131d0*/  ULOP3.LUT UR16, UR16, UR20, URZ, 0xc0, !UPT ;  /* 0x0000001410107292 */ /* 0x000fe2000f8ec03f */
[----:B------:R-:W-:-:S11]  /*131e0*/  IMAD.MOV.U32 R0, RZ, RZ, 0x1 ;  /* 0x00000001ff007424 */ /* 0x000fd600078e00ff */
[----:B------:R-:W-:Y:S02]  /*131f0*/  UISETP.NE.AND UP0, UPT, UR4, URZ, UPT ;  /* 0x0000003f0400728c */ /* 0x000fe4000bf05270 */
[----:B------:R-:W-:Y:S02]  /*13200*/  USHF.R.U64 UR4, UR6, UR23, UR8 ;  /* 0x0000001706047299 */ /* 0x000fe40008001208 */
[----:B------:R-:W-:Y:S02]  /*13210*/  ULOP3.LUT UR6, UR15, UR22, URZ, 0xc0, !UPT ;  /* 0x000000160f067292 */ /* 0x000fe4000f8ec03f */
[----:B------:R-:W-:Y:S02]  /*13220*/  UIADD3 UR5, -UR4, URZ, URZ ;  /* 0x0000003f04057290 */ /* 0x000fe4000fffe13f */
[----:B------:R-:W-:Y:S02]  /*13230*/  UIMAD UR6, UR25, UR4, UR6 ;  /* 0x00000004190672a4 */ /* 0x000fe4000f8e0206 */
[----:B------:R-:W-:-:S02]  /*13240*/  UIMAD UR4, UR5, UR24, UR17 ;  /* 0x00000018050472a4 */ /* 0x000fc4000f8e0211 */
[----:B------:R-:W-:Y:S01]  /*13250*/  @UP0 UIMAD UR21, UR26, UR19, UR18 ;  /* 0x000000131a1502a4 */ /* 0x000fe2000f8e0212 */
[----:B------:R-:W-:Y:S01]  /*13260*/  ULDC UR5, c[0x0][0x610] ;  /* 0x0001840000057ab9 */ /* 0x000fe20000000800 */
[----:B------:R-:W-:Y:S02]  /*13270*/  UIMAD UR4, UR4, UR7, UR16 ;  /* 0x00000007040472a4 */ /* 0x000fe4000f8e0210 */
[----:B------:R-:W-:-:S04]  /*13280*/  UIMAD UR6, UR6, UR5, UR21 ;  /* 0x00000005060672a4 */ /* 0x000fc8000f8e0215 */
[----:B------:R-:W-:Y:S02]  /*13290*/  USEL UR5, UR4, UR6, !UP0 ;  /* 0x0000000604057287 */ /* 0x000fe4000c000000 */
[----:B------:R-:W-:-:S04]  /*132a0*/  USEL UR6, UR6, UR4, !UP0 ;  /* 0x0000000406067287 */ /* 0x000fc8000c000000 */
[----:B------:R-:W-:-:S08]  /*132b0*/  IMAD.U32 R19, RZ, RZ, UR5 ;  /* 0x00000005ff137e24 */ /* 0x000fd0000f8e00ff */
.L_x_383:
[----:B------:R-:W-:Y:S01]  /*132c0*/  LOP3.LUT P0, RZ, R0, 0xff, RZ, 0xc0, !PT ;  /* 0x000000ff00ff7812 */ /* 0x000fe2000780c0ff */
[----:B------:R-:W-:-:S12]  /*132d0*/  IMAD.U32 R22, RZ, RZ, UR6 ;  /* 0x00000006ff167e24 */ /* 0x000fd8000f8e00ff */
[----:B------:R-:W-:Y:S05]  /*132e0*/  @P0 BRA `(.L_x_386) ;  /* 0xfffffedc00840947 */ /* 0x000fea000383ffff */
[----:B------:R-:W-:Y:S05]  /*132f0*/  EXIT ;  /* 0x000000000000794d */ /* 0x000fea0003800000 */
.L_x_3:
[----:B------:R-:W-:Y:S01]  /*13300*/  ULDC.64 UR8, c[0x0][0x650] ;  /* 0x0001940000087ab9 */ /* 0x000fe20000000a00 */
[----:B------:R-:W-:Y:S01]  /*13310*/  PRMT R0, RZ, 0x7610, R0 ;  /* 0x00007610ff007816 */ /* 0x000fe20000000000 */
[----:B------:R-:W-:Y:S01]  /*13320*/  IMAD.MOV.U32 R3, RZ, RZ, -0x1 ;  /* 0xffffffffff037424 */ /* 0x000fe200078e00ff */
[----:B------:R-:W-:Y:S01]  /*13330*/  ISETP.GE.U32.AND P0, PT, R16, UR8, PT ;  /* 0x0000000810007c0c */ /* 0x000fe2000bf06070 */
[----:B------:R-:W-:Y:S02]  /*13340*/  IMAD.MOV.U32 R4, RZ, RZ, -0x1 ;  /* 0xffffffffff047424 */ /* 0x000fe400078e00ff */
[----:B------:R-:W-:Y:S01]  /*13350*/  IMAD.MOV.U32 R6, RZ, RZ, -0x1 ;  /* 0xffffffffff067424 */ /* 0x000fe200078e00ff */
[----:B------:R-:W-:-:S13]  /*13360*/  ISETP.GE.U32.AND.EX P0, PT, R17, UR9, PT, P0 ;  /* 0x0000000911007c0c */ /* 0x000fda000bf06100 */
[----:B------:R-:W-:Y:S05]  /*13370*/  @P0 BRA `(.L_x_387) ;  /* 0x0000000400900947 */ /* 0x000fea0003800000 */
[----:B------:R-:W-:Y:S01]  /*13380*/  I2FP.F32.U32 R0, UR4 ;  /* 0x0000000400007c45 */ /* 0x000fe20008201000 */
[----:B0-----:R-:W-:Y:S01]  /*13390*/  ULDC.64 UR16, c[0x0][0x628] ;  /* 0x00018a0000107ab9 */ /* 0x001fe20000000a00 */
        /* <DEDUP_REMOVED lines=24> */
.L_x_388:
        /* <DEDUP_REMOVED lines=24> */
[----:B------:R-:W-:Y:S01]  /*136a0*/  UMOV UR19, 0x1 ;  /* 0x0000000100137882 */ /* 0x000fe20000000000 */
[----:B------:R-:W-:Y:S01]  /*136b0*/  ULDC UR20, c[0x0][0x608] ;  /* 0x0001820000147ab9 */ /* 0x000fe20000000800 */
[----:B------:R-:W-:Y:S01]  /*136c0*/  USHF.L.U32 UR26, UR19, UR23, URZ ;  /* 0x00000017131a7299 */ /* 0x000fe2000800063f */
[----:B------:R-:W-:Y:S01]  /*136d0*/  ISETP.NE.AND.EX P0, PT, RZ, UR9, PT, P0 ;  /* 0x00000009ff007c0c */ /* 0x000fe2000bf05300 */
[----:B------:R-:W-:Y:S02]  /*136e0*/  USHF.R.U64 UR19, UR18, UR20, UR11 ;  /* 0x0000001412137299 */ /* 0x000fe4000800120b */
[----:B------:R-:W-:Y:S02]  /*136f0*/  USHF.R.U32.HI UR11, URZ, UR20, UR11 ;  /* 0x000000143f0b7299 */ /* 0x000fe4000801160b */
[----:B------:R-:W-:-:S02]  /*13700*/  UIADD3 UR15, -UR15, URZ, URZ ;  /* 0x0000003f0f0f7290 */ /* 0x000fc4000fffe13f */
[----:B------:R-:W-:Y:S01]  /*13710*/  USHF.R.U64 UR20, UR19, UR23, UR11 ;  /* 0x0000001713147299 */ /* 0x000fe2000800120b */
[----:B------:R-:W-:Y:S01]  /*13720*/  ULDC UR16, c[0x0][0x144] ;  /* 0x0000510000107ab9 */ /* 0x000fe20000000800 */
[----:B------:R-:W-:Y:S01]  /*13730*/  ULDC UR6, c[0x0][0x600] ;  /* 0x0001800000067ab9 */ /* 0x000fe20000000800 */
[----:B------:R-:W-:Y:S02]  /*13740*/  USHF.R.U32.HI UR11, URZ, UR23, UR11 ;  /* 0x000000173f0b7299 */ /* 0x000fe4000801160b */
[----:B------:R-:W-:Y:S02]  /*13750*/  UIMAD UR23, UR16, UR15, UR4 ;  /* 0x0000000f101772a4 */ /* 0x000fe4000f8e0204 */
[----:B------:R-:W-:Y:S02]  /*13760*/  UIADD3 UR22, UR6, -0x1, URZ ;  /* 0xffffffff06167890 */ /* 0x000fe4000fffe03f */
[----:B------:R-:W-:Y:S02]  /*13770*/  ULOP3.LUT UR27, URZ, UR13, URZ, 0x33, !UPT ;  /* 0x0000000d3f1b7292 */ /* 0x000fe4000f8e333f */
        /* <DEDUP_REMOVED lines=18> */
.L_x_389:
[----:B------:R-:W-:Y:S01]  /*138a0*/  R2UR UR8, R18 ;  /* 0x00000000120872ca */ /* 0x000fe200000e0000 */
[----:B------:R-:W-:Y:S01]  /*138b0*/  ULOP3.LUT UR18, UR18, UR22, URZ, 0xc0, !UPT ;  /* 0x0000001612127292 */ /* 0x000fe2000f8ec03f */
[----:B------:R-:W-:Y:S02]  /*138c0*/  IMAD.MOV.U32 R0, RZ, RZ, 0x1 ;  /* 0x00000001ff007424 */ /* 0x000fe400078e00ff */
[----:B------:R-:W-:-:S09]  /*138d0*/  IMAD.U32 R6, RZ, RZ, UR5 ;  /* 0x00000005ff067e24 */ /* 0x000fd2000f8e00ff */
[----:B------:R-:W-:Y:S02]  /*138e0*/  UISETP.NE.AND UP0, UPT, UR8, URZ, UPT ;  /* 0x0000003f0800728c */ /* 0x000fe4000bf05270 */
[----:B------:R-:W-:Y:S02]  /*138f0*/  USHF.R.U64 UR8, UR4, UR24, UR11 ;  /* 0x0000001804087299 */ /* 0x000fe4000800120b */
[----:B------:R-:W-:-:S04]  /*13900*/  ULOP3.LUT UR4, UR19, UR27, URZ, 0xc0, !UPT ;  /* 0x0000001b13047292 */ /* 0x000fc8000f8ec03f */
[----:B------:R-:W-:-:S03]  /*13910*/  UIMAD UR4, UR26, UR8, UR4 ;  /* 0x000000081a0472a4 */ /* 0x000fc6000f8e0204 */
[----:B------:R-:W-:Y:S02]  /*13920*/  @UP0 UIMAD UR23, UR28, UR21, UR7 ;  /* 0x000000151c1702a4 */ /* 0x000fe4000f8e0207 */
[----:B------:R-:W-:-:S03]  /*13930*/  UIADD3 UR7, -UR8, URZ, URZ ;  /* 0x0000003f08077290 */ /* 0x000fc6000fffe13f */
[----:B------:R-:W-:Y:S01]  /*13940*/  ULDC UR8, c[0x0][0x610] ;  /* 0x0001840000087ab9 */ /* 0x000fe20000000800 */
[----:B------:R-:W-:Y:S02]  /*13950*/  UIMAD UR7, UR7, UR25, UR20 ;  /* 0x00000019070772a4 */ /* 0x000fe4000f8e0214 */
[----:B------:R-:W-:Y:S02]  /*13960*/  UIMAD UR4, UR4, UR8, UR23 ;  /* 0x00000008040472a4 */ /* 0x000fe4000f8e0217 */
[----:B------:R-:W-:-:S04]  /*13970*/  UIMAD UR7, UR7, UR6, UR18 ;  /* 0x00000006070772a4 */ /* 0x000fc8000f8e0212 */
[----:B------:R-:W-:Y:S02]  /*13980*/  USEL UR6, UR7, UR4, !UP0 ;  /* 0x0000000407067287 */ /* 0x000fe4000c000000 */
[----:B------:R-:W-:-:S04]  /*13990*/  USEL UR4, UR4, UR7, !UP0 ;  /* 0x0000000704047287 */ /* 0x000fc8000c000000 */
[----:B------:R-:W-:Y:S02]  /*139a0*/  IMAD.U32 R4, RZ, RZ, UR6 ;  /* 0x00000006ff047e24 */ /* 0x000fe4000f8e00ff */
[----:B------:R-:W-:-:S07]  /*139b0*/  IMAD.U32 R3, RZ, RZ, UR4 ;  /* 0x00000004ff037e24 */ /* 0x000fce000f8e00ff */
.L_x_387:
[----:B------:R-:W-:-:S08]  /*139c0*/  NOP ;  /* 0x0000000000007918 */ /* 0x000fd00000000000 */
[----:B------:R-:W1:-:S00]  /*139d0*/  USETMAXREG.DEALLOC.CTAPOOL 0x28 ;  /* 0x00000028000079c8 */ /* 0x000e4000080e0500 */
[----:B------:R-:W-:-:S13]  /*139e0*/  ISETP.NE.AND P0, PT, RZ, UR10, PT ;  /* 0x0000000aff007c0c */ /* 0x000fda000bf05270 */
[----:B0-----:R-:W-:Y:S05]  /*139f0*/  @P0 EXIT ;  /* 0x000000000000094d */ /* 0x001fea0003800000 */
[----:B-1----:R-:W-:Y:S01]  /*13a00*/  LOP3.LUT P0, RZ, R0, 0xff, RZ, 0xc0, !PT ;  /* 0x000000ff00ff7812 */ /* 0x002fe2000780c0ff */
[----:B------:R-:W-:Y:S02]  /*13a10*/  IMAD.MOV.U32 R8, RZ, RZ, 0x1 ;  /* 0x00000001ff087424 */ /* 0x000fe400078e00ff */
[----:B------:R-:W-:-:S10]  /*13a20*/  IMAD.MOV.U32 R0, RZ, RZ, RZ ;  /* 0x000000ffff007224 */ /* 0x000fd400078e00ff */
[----:B------:R-:W-:Y:S05]  /*13a30*/  @!P0 BRA `(.L_x_390) ;  /* 0x0000000c00808947 */ /* 0x000fea0003800000 */
[----:B------:R-:W0:Y:S01]  /*13a40*/  LDC R0, c[0x0][0x28c] ;  /* 0x0000a300ff007b82 */ /* 0x000e220000000800 */
[----:B------:R-:W-:Y:S01]  /*13a50*/  ULDC UR5, c[0x0][0x658] ;  /* 0x0001960000057ab9 */ /* 0x000fe20000000800 */
[----:B------:R-:W-:Y:S01]  /*13a60*/  UMOV UR7, 0xffffffff ;  /* 0xffffffff00077882 */ /* 0x000fe20000000000 */
[----:B------:R-:W-:Y:S01]  /*13a70*/  ULDC UR6, c[0x0][0xc] ;  /* 0x0000030000067ab9 */ /* 0x000fe20000000800 */
[----:B------:R-:W-:Y:S01]  /*13a80*/  USHF.L.U32 UR9, UR7, UR5, URZ ;  /* 0x0000000507097299 */ /* 0x000fe2000800063f */
[C---:B------:R-:W-:Y:S01]  /*13a90*/  LOP3.LUT P3, RZ, R2.reuse, 0x7f, RZ, 0xc0, !PT ;  /* 0x0000007f02ff7812 */ /* 0x040fe2000786c0ff */
[----:B------:R-:W-:Y:S01]  /*13aa0*/  UMOV UR8, 0x1 ;  /* 0x0000000100087882 */ /* 0x000fe20000000000 */
[----:B------:R-:W-:Y:S01]  /*13ab0*/  ULDC UR7, c[0x0][0x10] ;  /* 0x0000040000077ab9 */ /* 0x000fe20000000800 */
[----:B------:R-:W-:Y:S01]  /*13ac0*/  USHF.L.U32 UR5, UR8, UR5, URZ ;  /* 0x0000000508057299 */ /* 0x000fe2000800063f */
[----:B------:R-:W-:Y:S01]  /*13ad0*/  LOP3.LUT P0, RZ, R2, 0x1f, RZ, 0xc0, !PT ;  /* 0x0000001f02ff7812 */ /* 0x000fe2000780c0ff */
[----:B------:R-:W-:Y:S01]  /*13ae0*/  UIMAD.WIDE.U32 UR6, UR6, UR7, URZ ;  /* 0x00000007060672a5 */ /* 0x000fe2000f8e003f */
[----:B------:R-:W-:Y:S01]  /*13af0*/  BSSY B0, `(.L_x_390) ;  /* 0x00000d4000007945 */ /* 0x000fe20003800000 */
[----:B------:R-:W-:Y:S01]  /*13b00*/  ULDC UR8, c[0x0][0x14] ;  /* 0x0000050000087ab9 */ /* 0x000fe20000000800 */
[----:B------:R-:W-:Y:S01]  /*13b10*/  IMAD.MOV.U32 R10, RZ, RZ, 0x1 ;  /* 0x00000001ff0a7424 */ /* 0x000fe200078e00ff */
[----:B------:R-:W-:Y:S01]  /*13b20*/  UIMAD.WIDE.U32 UR30, UR6, UR8, URZ ;  /* 0x00000008061e72a5 */ /* 0x000fe2000f8e003f */
[----:B------:R-:W-:Y:S01]  /*13b30*/  PLOP3.LUT P0, PT, P0, P3, PT, 0x8a, 0x0 ;  /* 0x000000000000781c */ /* 0x000fe20000707172 */
[----:B------:R-:W-:Y:S01]  /*13b40*/  UIMAD UR7, UR7, UR8, URZ ;  /* 0x00000008070772a4 */ /* 0x000fe2000f8e023f */
[----:B------:R-:W-:Y:S01]  /*13b50*/  IMAD.MOV.U32 R8, RZ, RZ, 0x1 ;  /* 0x00000001ff087424 */ /* 0x000fe200078e00ff */
[----:B------:R-:W-:Y:S01]  /*13b60*/  ULDC UR4, c[0x0][0x600] ;  /* 0x0001800000047ab9 */ /* 0x000fe20000000800 */
[----:B------:R-:W-:-:S02]  /*13b70*/  ULOP3.LUT UR13, UR59, 0x2, URZ, 0xfc, !UPT ;  /* 0x000000023b0d7892 */ /* 0x000fc4000f8efc3f */
[----:B------:R-:W-:Y:S02]  /*13b80*/  UIADD3 UR4, UR4, -0x1, URZ ;  /* 0xffffffff04047890 */ /* 0x000fe4000fffe03f */
[----:B------:R-:W-:Y:S01]  /*13b90*/  ULOP3.LUT UR6, URZ, UR9, URZ, 0x33, !UPT ;  /* 0x000000093f067292 */ /* 0x000fe2000f8e333f */
[----:B0-----:R-:W-:Y:S01]  /*13ba0*/  VIADD R0, R0, 0xff ;  /* 0x000000ff00007836 */ /* 0x001fe20000000000 */
[----:B------:R-:W-:Y:S01]  /*13bb0*/  UIADD3 UR7, UR31, UR7, URZ ;  /* 0x000000071f077290 */ /* 0x000fe2000fffe03f */
[----:B------:R-:W-:-:S03]  /*13bc0*/  ULDC.64 UR38, c[0x0][0x198] ;  /* 0x0000660000267ab9 */ /* 0x000fc60000000a00 */
[----:B------:R-:W-:-:S04]  /*13bd0*/  SHF.R.S32.HI R5, RZ, 0x1f, R0 ;  /* 0x0000001fff057819 */ /* 0x000fc80000011400 */
[----:B------:R-:W-:Y:S01]  /*13be0*/  LEA.HI R5, R5, R0, RZ, 0x8 ;  /* 0x0000000005057211 */ /* 0x000fe200078f40ff */
[----:B------:R-:W-:-:S03]  /*13bf0*/  IMAD.MOV.U32 R0, RZ, RZ, RZ ;  /* 0x000000ffff007224 */ /* 0x000fc600078e00ff */
[----:B------:R-:W-:-:S05]  /*13c00*/  SHF.R.S32.HI R11, RZ, 0x8, R5 ;  /* 0x00000008ff0b7819 */ /* 0x000fca0000011405 */
[----:B------:R-:W-:-:S07]  /*13c10*/  VIADD R9, R11, 0x1 ;  /* 0x000000010b097836 */ /* 0x000fce0000000000 */
.L_x_402:
[----:B------:R-:W-:-:S03]  /*13c20*/  UMOV UR8, 0xffffffff ;  /* 0xffffffff00087882 */ /* 0x000fc60000000000 */
[----:B------:R-:W-:Y:S05]  /*13c30*/  BRA.DIV UR8, `(.L_x_391) ;  /* 0x0000000e08a47947 */ /* 0x000fea000b800000 */
[----:B------:R-:W-:-:S13]  /*13c40*/  ELECT P6, URZ, PT ;  /* 0x00000000003f782f */ /* 0x000fda00038c0000 */
.L_x_411:
[----:B------:R-:W0:Y:S01]  /*13c50*/  LDC R2, c[0x0][0x28c] ;  /* 0x0000a300ff027b82 */ /* 0x000e220000000800 */
[----:B------:R-:W-:Y:S01]  /*13c60*/  BSSY B1, `(.L_x_392) ;  /* 0x0000044000017945 */ /* 0x000fe20003800000 */
[----:B0-----:R-:W-:-:S13]  /*13c70*/  ISETP.LT.OR P6, PT, R2, 0x1, !P6 ;  /* 0x000000010200780c */ /* 0x001fda00077c1670 */
[----:B------:R-:W-:Y:S05]  /*13c80*/  @P6 BRA `(.L_x_393) ;  /* 0x0000000400046947 */ /* 0x000fea0003800000 */
[----:B------:R-:W-:Y:S02]  /*13c90*/  IMAD.SHL.U32 R13, R3, 0x100, RZ ;  /* 0x00000100030d7824 */ /* 0x000fe400078e00ff */
[----:B------:R-:W-:Y:S02]  /*13ca0*/  IMAD R14, R4, 0xb0, RZ ;  /* 0x000000b0040e7824 */ /* 0x000fe400078e02ff */
[----:B------:R-:W-:Y:S02]  /*13cb0*/  IMAD.MOV.U32 R19, RZ, RZ, RZ ;  /* 0x000000ffff137224 */ /* 0x000fe400078e00ff */
[----:B------:R-:W-:Y:S02]  /*13cc0*/  IMAD.MOV.U32 R2, RZ, RZ, R9 ;  /* 0x000000ffff027224 */ /* 0x000fe400078e0009 */
[----:B------:R-:W-:Y:S02]  /*13cd0*/  IMAD.MOV.U32 R3, RZ, RZ, R8 ;  /* 0x000000ffff037224 */ /* 0x000fe400078e0008 */
[----:B------:R-:W-:-:S07]  /*13ce0*/  IMAD.MOV.U32 R4, RZ, RZ, R0 ;  /* 0x000000ffff047224 */ /* 0x000fce00078e0000 */
.L_x_397:
[----:B------:R-:W0:Y:S01]  /*13cf0*/  S2R R12, SR_CgaCtaId ;  /* 0x00000000000c7919 */ /* 0x000e220000008800 */
[----:B------:R-:W-:Y:S01]  /*13d00*/  MOV R5, 0x400 ;  /* 0x0000040000057802 */ /* 0x000fe20000000f00 */
[----:B------:R-:W1:Y:S03]  /*13d10*/  @!P3 LDC R7, c[0x0][0x500] ;  /* 0x00014000ff07bb82 */ /* 0x000e660000000800 */
[----:B0-----:R-:W-:Y:S02]  /*13d20*/  LEA R15, R12, R5, 0x18 ;  /* 0x000000050c0f7211 */ /* 0x001fe400078ec0ff */
[----:B------:R-:W-:-:S03]  /*13d30*/  SHF.L.U32 R5, R3, 0x1f, RZ ;  /* 0x0000001f03057819 */ /* 0x000fc600000006ff */
[----:B------:R-:W-:-:S04]  /*13d40*/  IMAD R12, R4, 0x8, R15 ;  /* 0x00000008040c7824 */ /* 0x000fc800078e020f */
[----:B------:R-:W0:Y:S02]  /*13d50*/  SYNCS.PHASECHK.TRANS64.TRYWAIT P1, [R12+URZ+0x10], R5 ;  /* 0x000010050c0075a7 */ /* 0x000e24000802017f */
[----:B01----:R-:W-:Y:S05]  /*13d60*/  @!P1 BRA `(.L_x_394) ;  /* 0x0000000c00789947 */ /* 0x003fea0003800000 */
.L_x_412:
[----:B------:R-:W-:Y:S01]  /*13d70*/  UPRMT UR8, UR13, 0x9910, URZ ;  /* 0x000099100d087896 */ /* 0x000fe2000800003f */
[----:B------:R1:W-:Y:S03]  /*13d80*/  @!P3 SYNCS.ARRIVE.TRANS64 RZ, [R12+URZ], R7 ;  /* 0x000000070cffb9a7 */ /* 0x0003e6000800003f */
[----:B------:R-:W-:-:S06]  /*13d90*/  UISETP.NE.AND UP0, UPT, UR8, 0x2, UPT ;  /* 0x000000020800788c */ /* 0x000fcc000bf05270 */
[----:B------:R-:W-:-:S13]  /*13da0*/  PLOP3.LUT P1, PT, PT, PT, UP0, 0x80, 0x0 ;  /* 0x000000000000781c */ /* 0x000fda0003f2f008 */
[----:B-1----:R-:W-:Y:S05]  /*13db0*/  @P1 BRA `(.L_x_395) ;  /* 0x0000000000041947 */ /* 0x002fea0003800000 */
[----:B------:R-:W-:Y:S01]  /*13dc0*/  BPT.TRAP 0x1 ;  /* 0x000000040000795c */ /* 0x000fe20000300000 */
.L_x_395:
[----:B------:R-:W-:Y:S05]  /*13dd0*/  @P0 BRA `(.L_x_396) ;  /* 0x0000000000040947 */ /* 0x000fea0003800000 */
[----:B------:R-:W-:Y:S01]  /*13de0*/  BPT.TRAP 0x1 ;  /* 0x000000040000795c */ /* 0x000fe20000300000 */
.L_x_396:
[C-C-:B0-----:R-:W-:Y:S01]  /*13df0*/  IMAD R5, R4.reuse, 0x10000, R15.reuse ;  /* 0x0001000004057824 */ /* 0x141fe200078e020f */
[----:B------:R-:W-:Y:S01]  /*13e00*/  R2UR UR34, R19 ;  /* 0x00000000132272ca */ /* 0x000fe200000e0000 */
[----:B------:R-:W-:Y:S01]  /*13e10*/  IMAD R15, R4, 0xb000, R15 ;  /* 0x0000b000040f7824 */ /* 0x000fe200078e020f */
[----:B------:R-:W-:Y:S01]  /*13e20*/  R2UR UR33, R12 ;  /* 0x000000000c2172ca */ /* 0x000fe200000e0000 */
[----:B------:R-:W-:Y:S01]  /*13e30*/  VIADD R2, R2, 0xffffffff ;  /* 0xffffffff02027836 */ /* 0x000fe20000000000 */
[----:B------:R-:W-:Y:S01]  /*13e40*/  R2UR UR24, R5 ;  /* 0x00000000051872ca */ /* 0x000fe200000e0000 */
[----:B------:R-:W-:Y:S01]  /*13e50*/  UIADD3 UR14, UP0, UR38, 0xf0, URZ ;  /* 0x000000f0260e7890 */ /* 0x000fe2000ff1e03f */
[----:B------:R-:W-:Y:S01]  /*13e60*/  R2UR UR8, R15 ;  /* 0x000000000f0872ca */ /* 0x000fe200000e0000 */
[----:B------:R-:W-:Y:S01]  /*13e70*/  UIADD3 UR40, UP1, UR38, 0x1f0, URZ ;  /* 0x000001f026287890 */ /* 0x000fe2000ff3e03f */
[----:B------:R-:W-:Y:S01]  /*13e80*/  R2UR UR36, R6 ;  /* 0x00000000062472ca */ /* 0x000fe200000e0000 */
[----:B------:R-:W-:Y:S01]  /*13e90*/  UIADD3.X UR15, URZ, UR39, URZ, UP0, !UPT ;  /* 0x000000273f0f7290 */ /* 0x000fe200087fe43f */
[----:B------:R-:W-:Y:S01]  /*13ea0*/  R2UR UR35, R13 ;  /* 0x000000000d2372ca */ /* 0x000fe200000e0000 */
[----:B------:R-:W-:Y:S01]  /*13eb0*/  UIADD3.X UR41, URZ, UR39, URZ, UP1, !UPT ;  /* 0x000000273f297290 */ /* 0x000fe20008ffe43f */
[----:B------:R-:W-:Y:S01]  /*13ec0*/  R2UR UR19, R14 ;  /* 0x000000000e1372ca */ /* 0x000fe200000e0000 */
[----:B------:R-:W-:Y:S01]  /*13ed0*/  UIADD3 UR26, UR34, 0x80, URZ ;  /* 0x00000080221a7890 */ /* 0x000fe2000fffe03f */
[----:B------:R-:W-:Y:S01]  /*13ee0*/  ISETP.GT.AND P2, PT, R2, 0x1, PT ;  /* 0x000000010200780c */ /* 0x000fe20003f44270 */
[----:B------:R-:W-:Y:S01]  /*13ef0*/  VIADD R4, R4, 0x1 ;  /* 0x0000000104047836 */ /* 0x000fe20000000000 */
[----:B------:R-:W-:Y:S01]  /*13f00*/  UMOV UR22, 0x0 ;  /* 0x0000000000167882 */ /* 0x000fe20000000000 */
[----:B------:R-:W-:Y:S01]  /*13f10*/  UIADD3 UR32, UR24, 0x100, URZ ;  /* 0x0000010018207890 */ /* 0x000fe2000fffe03f */
[----:B------:R-:W-:Y:S01]  /*13f20*/  VIADD R19, R19, 0x100 ;  /* 0x0000010013137836 */ /* 0x000fe20000000000 */
[----:B------:R-:W-:Y:S01]  /*13f30*/  UIADD3 UR24, UR24, 0x8100, URZ ;  /* 0x0000810018187890 */ /* 0x000fe2000fffe03f */
[----:B------:R-:W-:Y:S01]  /*13f40*/  ISETP.NE.AND P1, PT, R4, 0x2, PT ;  /* 0x000000020400780c */ /* 0x000fe20003f25270 */
[----:B------:R-:W-:-:S02]  /*13f50*/  UIADD3 UR16, UR8, 0x20100, URZ ;  /* 0x0002010008107890 */ /* 0x000fc4000fffe03f */
[----:B------:R-:W-:Y:S01]  /*13f60*/  UIADD3 UR8, UR8, 0x25900, URZ ;  /* 0x0002590008087890 */ /* 0x000fe2000fffe03f */
[----:B------:R-:W-:Y:S01]  /*13f70*/  SEL R12, RZ, 0x1, P1 ;  /* 0x00000001ff0c7807 */ /* 0x000fe20000800000 */
[----:B------:R-:W-:Y:S01]  /*13f80*/  UMOV UR23, 0x10000000 ;  /* 0x1000000000177882 */ /* 0x000fe20000000000 */
[----:B------:R-:W-:Y:S01]  /*13f90*/  UMOV UR25, UR33 ;  /* 0x0000002100197c82 */ /* 0x000fe20008000000 */
[----:B------:R-:W-:Y:S01]  /*13fa0*/  UMOV UR28, UR36 ;  /* 0x00000024001c7c82 */ /* 0x000fe20008000000 */
[----:B------:R-:W-:Y:S01]  /*13fb0*/  UMOV UR27, UR35 ;  /* 0x00000023001b7c82 */ /* 0x000fe20008000000 */
[----:B------:R-:W-:Y:S01]  /*13fc0*/  UMOV UR17, UR33 ;  /* 0x0000002100117c82 */ /* 0x000fe20008000000 */
[----:B------:R-:W-:Y:S01]  /*13fd0*/  UMOV UR18, UR34 ;  /* 0x0000002200127c82 */ /* 0x000fe20008000000 */
[----:B------:R-:W-:Y:S01]  /*13fe0*/  UMOV UR20, UR36 ;  /* 0x0000002400147c82 */ /* 0x000fe20008000000 */
[----:B------:R0:W-:Y:S01]  /*13ff0*/  UTMALDG.3D [UR32], [UR14], desc[UR22] ;  /* 0x000016200e0075b4 */ /* 0x0001e20008011000 */
[----:B------:R-:W-:Y:S01]  /*14000*/  UMOV UR9, UR33 ;  /* 0x0000002100097c82 */ /* 0x000fe20008000000 */
[----:B------:R-:W-:Y:S01]  /*14010*/  UMOV UR11, UR19 ;  /* 0x00000013000b7c82 */ /* 0x000fe20008000000 */
[----:B------:R-:W-:Y:S01]  /*14020*/  UMOV UR12, UR36 ;  /* 0x00000024000c7c82 */ /* 0x000fe20008000000 */
[----:B------:R-:W-:Y:S01]  /*14030*/  UMOV UR10, UR26 ;  /* 0x0000001a000a7c82 */ /* 0x000fe20008000000 */
[----:B------:R-:W-:-:S02]  /*14040*/  LOP3.LUT R3, R3, R12, RZ, 0x3c, !PT ;  /* 0x0000000c03037212 */ /* 0x000fc400078e3cff */
[----:B------:R-:W-:Y:S01]  /*14050*/  SEL R4, R4, RZ, P1 ;  /* 0x000000ff04047207 */ /* 0x000fe20000800000 */
[----:B------:R0:W-:Y:S01]  /*14060*/  UTMALDG.3D [UR24], [UR14], desc[UR22] ;  /* 0x000016180e0075b4 */ /* 0x0001e20008011000 */
[----:B------:R0:W-:Y:S01]  /*14070*/  UTMALDG.3D [UR16], [UR40], desc[UR22] ;  /* 0x00001610280075b4 */ /* 0x0001e20008011000 */
[----:B------:R0:W-:Y:S02]  /*14080*/  UTMALDG.3D [UR8], [UR40], desc[UR22] ;  /* 0x00001608280075b4 */ /* 0x0001e40008011000 */
[----:B0-----:R-:W-:Y:S05]  /*14090*/  @P2 BRA `(.L_x_397) ;  /* 0xfffffffc00142947 */ /* 0x001fea000383ffff */
.L_x_393:
[----:B------:R-:W-:Y:S05]  /*140a0*/  BSYNC B1 ;  /* 0x0000000000017941 */ /* 0x000fea0003800000 */
.L_x_392:
[----:B------:R-:W-:Y:S01]  /*140b0*/  LOP3.LUT P2, RZ, R10, 0xff, RZ, 0xc0, !PT ;  /* 0x000000ff0aff7812 */ /* 0x000fe2000784c0ff */
[C---:B------:R-:W-:Y:S01]  /*140c0*/  IMAD.IADD R0, R11.reuse, 0x1, R0 ;  /* 0x000000010b007824 */ /* 0x040fe200078e0200 */
[----:B------:R-:W-:Y:S01]  /*140d0*/  IADD3 R16, P4, R16, UR30, RZ ;  /* 0x0000001e10107c10 */ /* 0x000fe2000ff9e0ff */
[----:B------:R-:W-:Y:S01]  /*140e0*/  ULDC.64 UR8, c[0x0][0x650] ;  /* 0x0001940000087ab9 */ /* 0x000fe20000000a00 */
[----:B------:R-:W-:Y:S01]  /*140f0*/  BSSY B1, `(.L_x_398) ;  /* 0x0000071000017945 */ /* 0x000fe20003800000 */
[----:B------:R-:W-:Y:S01]  /*14100*/  IMAD.MOV.U32 R6, RZ, RZ, -0x1 ;  /* 0xffffffffff067424 */ /* 0x000fe200078e00ff */
[----:B------:R-:W-:Y:S02]  /*14110*/  ISETP.GT.U32.AND P1, PT, R0, 0x1, PT ;  /* 0x000000010000780c */ /* 0x000fe40003f24070 */
[----:B------:R-:W-:Y:S02]  /*14120*/  SHF.R.U32.HI R2, RZ, 0x1, R0 ;  /* 0x00000001ff027819 */ /* 0x000fe40000011600 */
[----:B------:R-:W-:-:S02]  /*14130*/  ISETP.LT.U32.AND P1, PT, R11, 0x2, P1 ;  /* 0x000000020b00780c */ /* 0x000fc40000f21070 */
[----:B------:R-:W-:Y:S01]  /*14140*/  IADD3.X R17, R17, UR7, RZ, P4, !PT ;  /* 0x0000000711117c10 */ /* 0x000fe2000a7fe4ff */
[----:B------:R-:W0:Y:S01]  /*14150*/  @P2 S2R R4, SR_CgaCtaId ;  /* 0x0000000000042919 */ /* 0x000e220000008800 */
[----:B------:R-:W-:Y:S02]  /*14160*/  @P2 MOV R3, 0x400 ;  /* 0x0000040000032802 */ /* 0x000fe40000000f00 */
[----:B------:R-:W-:Y:S02]  /*14170*/  ISETP.GE.U32.AND P4, PT, R16, UR8, PT ;  /* 0x0000000810007c0c */ /* 0x000fe4000bf86070 */
[----:B------:R-:W-:Y:S02]  /*14180*/  LOP3.LUT R2, R2, 0x1, RZ, 0xc0, !PT ;  /* 0x0000000102027812 */ /* 0x000fe400078ec0ff */
[----:B------:R-:W-:Y:S02]  /*14190*/  LOP3.LUT R0, R0, 0x1, RZ, 0xc0, !PT ;  /* 0x0000000100007812 */ /* 0x000fe400078ec0ff */
[----:B------:R-:W-:-:S02]  /*141a0*/  PRMT R10, RZ, 0x7610, R10 ;  /* 0x00007610ff0a7816 */ /* 0x000fc4000000000a */
[----:B0-----:R-:W-:Y:S01]  /*141b0*/  @P2 LEA R3, R4, R3, 0x18 ;  /* 0x0000000304032211 */ /* 0x001fe200078ec0ff */
[----:B------:R-:W-:-:S03]  /*141c0*/  IMAD.MOV.U32 R4, RZ, RZ, -0x1 ;  /* 0xffffffffff047424 */ /* 0x000fc600078e00ff */
[----:B------:R0:W-:Y:S01]  /*141d0*/  @P2 SYNCS.ARRIVE.TRANS64.A1T0 RZ, [R3+URZ+0x38], RZ ;  /* 0x000038ff03ff29a7 */ /* 0x0001e2000810003f */
[----:B------:R-:W-:-:S04]  /*141e0*/  ISETP.NE.U32.AND P2, PT, R2, 0x1, PT ;  /* 0x000000010200780c */ /* 0x000fc80003f45070 */
[----:B------:R-:W-:Y:S02]  /*141f0*/  ISETP.GT.U32.AND P2, PT, R11, 0x1, !P2 ;  /* 0x000000010b00780c */ /* 0x000fe40005744070 */
[----:B0-----:R-:W-:Y:S02]  /*14200*/  SEL R3, RZ, 0x1, !P1 ;  /* 0x00000001ff037807 */ /* 0x001fe40004800000 */
[----:B------:R-:W-:Y:S02]  /*14210*/  ISETP.GE.U32.AND.EX P1, PT, R17, UR9, PT, P4 ;  /* 0x0000000911007c0c */ /* 0x000fe4000bf26140 */
[----:B------:R-:W-:-:S04]  /*14220*/  SEL R2, RZ, 0x1, !P2 ;  /* 0x00000001ff027807 */ /* 0x000fc80005000000 */
[----:B------:R-:W-:Y:S01]  /*14230*/  LOP3.LUT R8, R2, R8, R3, 0x96, !PT ;  /* 0x0000000802087212 */ /* 0x000fe200078e9603 */
[----:B------:R-:W-:Y:S01]  /*14240*/  IMAD.MOV.U32 R3, RZ, RZ, -0x1 ;  /* 0xffffffffff037424 */ /* 0x000fe200078e00ff */
[----:B------:R-:W-:-:S05]  /*14250*/  PRMT R2, RZ, 0x7610, R2 ;  /* 0x00007610ff027816 */ /* 0x000fca0000000002 */
[----:B------:R-:W-:Y:S05]  /*14260*/  @P1 BRA `(.L_x_399) ;  /* 0x0000000400641947 */ /* 0x000fea0003800000 */
[----:B------:R-:W-:Y:S01]  /*14270*/  ULDC.64 UR8, c[0x0][0x628] ;  /* 0x00018a0000087ab9 */ /* 0x000fe20000000a00 */
[----:B------:R-:W0:Y:S01]  /*14280*/  S2R R13, SR_CTAID.X ;  /* 0x00000000000d7919 */ /* 0x000e220000002500 */
[----:B------:R-:W-:Y:S01]  /*14290*/  ISETP.NE.U32.AND P1, PT, RZ, UR8, PT ;  /* 0x00000008ff007c0c */ /* 0x000fe2000bf25070 */
[----:B------:R-:W-:Y:S01]  /*142a0*/  ULDC UR11, c[0x0][0x630] ;  /* 0x00018c00000b7ab9 */ /* 0x000fe20000000800 */
[----:B------:R-:W-:Y:S01]  /*142b0*/  IMAD.MOV.U32 R2, RZ, RZ, R16 ;  /* 0x000000ffff027224 */ /* 0x000fe200078e0010 */
[----:B------:R-:W1:Y:S01]  /*142c0*/  S2R R12, SR_CTAID.Y ;  /* 0x00000000000c7919 */ /* 0x000e620000002600 */
[----:B------:R-:W-:Y:S01]  /*142d0*/  ISETP.NE.AND.EX P1, PT, RZ, UR9, PT, P1 ;  /* 0x00000009ff007c0c */ /* 0x000fe2000bf25310 */
[----:B------:R-:W-:-:S12]  /*142e0*/  IMAD.MOV.U32 R3, RZ, RZ, R17 ;  /* 0x000000ffff037224 */ /* 0x000fd800078e0011 */
[----:B------:R-:W-:Y:S05]  /*142f0*/  @!P1 BRA `(.L_x_400) ;  /* 0x0000000000289947 */ /* 0x000fea0003800000 */
[----:B------:R-:W-:Y:S02]  /*14300*/  ULDC UR10, c[0x0][0x634] ;  /* 0x00018d00000a7ab9 */ /* 0x000fe40000000800 */
[----:B------:R-:W-:-:S05]  /*14310*/  IADD3 R7, P1, R16, UR10, RZ ;  /* 0x0000000a10077c10 */ /* 0x000fca000ff3e0ff */
[----:B------:R-:W-:-:S04]  /*14320*/  IMAD.X R15, RZ, RZ, R17, P1 ;  /* 0x000000ffff0f7224 */ /* 0x000fc800008e0611 */
[----:B------:R-:W-:-:S04]  /*14330*/  IMAD.WIDE.U32 R4, R15, UR8, RZ ;  /* 0x000000080f047c25 */ /* 0x000fc8000f8e00ff */
[----:B------:R-:W-:-:S04]  /*14340*/  IMAD.WIDE.U32 R4, P1, R7, UR9, R4 ;  /* 0x0000000907047c25 */ /* 0x000fc8000f820004 */
[----:B------:R-:W-:-:S04]  /*14350*/  IMAD.WIDE.U32 R6, R7, UR8, RZ ;  /* 0x0000000807067c25 */ /* 0x000fc8000f8e00ff */
[----:B------:R-:W-:Y:S01]  /*14360*/  IMAD.X R3, RZ, RZ, RZ, P1 ;  /* 0x000000ffff037224 */ /* 0x000fe200008e06ff */
[----:B------:R-:W-:Y:S01]  /*14370*/  IADD3 RZ, P1, R7, R4, RZ ;  /* 0x0000000407ff7210 */ /* 0x000fe20007f3e0ff */
[----:B------:R-:W-:-:S04]  /*14380*/  IMAD.MOV.U32 R2, RZ, RZ, R5 ;  /* 0x000000ffff027224 */ /* 0x000fc800078e0005 */
[----:B------:R-:W-:-:S08]  /*14390*/  IMAD.WIDE.U32.X R2, R15, UR9, R2, P1 ;  /* 0x000000090f027c25 */ /* 0x000fd000088e0402 */
.L_x_400:
[----:B------:R-:W-:Y:S01]  /*143a0*/  R2UR UR8, R18 ;  /* 0x00000000120872ca */ /* 0x000fe200000e0000 */
[----:B------:R-:W2:Y:S01]  /*143b0*/  LDC R20, c[0x0][0x144] ;  /* 0x00005100ff147b82 */ /* 0x000ea20000000800 */
[--C-:B------:R-:W-:Y:S01]  /*143c0*/  SHF.R.U64 R6, R2, UR11, R3.reuse ;  /* 0x0000000b02067c19 */ /* 0x100fe20008001203 */
[----:B------:R-:W-:Y:S01]  /*143d0*/  ULDC.64 UR14, c[0x0][0x640] ;  /* 0x00019000000e7ab9 */ /* 0x000fe20000000a00 */
[----:B------:R-:W-:Y:S01]  /*143e0*/  SHF.R.U32.HI R2, RZ, UR11, R3 ;  /* 0x0000000bff027c19 */ /* 0x000fe20008011603 */
[----:B------:R-:W-:Y:S01]  /*143f0*/  ULDC UR10, c[0x0][0x608] ;  /* 0x00018200000a7ab9 */ /* 0x000fe20000000800 */
[----:B------:R-:W-:-:S03]  /*14400*/  IADD3 R5, P1, RZ, -R6, RZ ;  /* 0x80000006ff057210 */ /* 0x000fc60007f3e0ff */
[----:B------:R-:W3:Y:S02]  /*14410*/  LDC R15, c[0x0][0x148] ;  /* 0x00005200ff0f7b82 */ /* 0x000ee40000000800 */
[----:B------:R-:W-:Y:S01]  /*14420*/  IMAD.X R2, RZ, RZ, ~R2, P1 ;  /* 0x000000ffff027224 */ /* 0x000fe200008e0e02 */
[----:B------:R-:W-:Y:S01]  /*14430*/  ISETP.NE.U32.AND P1, PT, RZ, UR14, PT ;  /* 0x0000000eff007c0c */ /* 0x000fe2000bf25070 */
[----:B------:R-:W-:-:S03]  /*14440*/  UISETP.NE.AND UP0, UPT, UR8, URZ, UPT ;  /* 0x0000003f0800728c */ /* 0x000fc6000bf05270 */
[----:B------:R-:W-:Y:S01]  /*14450*/  ULDC.64 UR8, c[0x0][0x620] ;  /* 0x0001880000087ab9 */ /* 0x000fe20000000a00 */
[----:B------:R-:W-:Y:S01]  /*14460*/  ISETP.NE.AND.EX P1, PT, RZ, UR15, PT, P1 ;  /* 0x0000000fff007c0c */ /* 0x000fe2000bf25310 */
[----:B------:R-:W-:Y:S01]  /*14470*/  IMAD R4, R2, UR8, RZ ;  /* 0x0000000802047c24 */ /* 0x000fe2000f8e02ff */
[----:B------:R-:W-:Y:S01]  /*14480*/  PLOP3.LUT P2, PT, PT, PT, UP0, 0x80, 0x0 ;  /* 0x000000000000781c */ /* 0x000fe20003f4f008 */
[----:B------:R-:W-:Y:S01]  /*14490*/  IMAD.WIDE.U32 R2, R5, UR8, R16 ;  /* 0x0000000805027c25 */ /* 0x000fe2000f8e0010 */
[----:B------:R-:W-:-:S03]  /*144a0*/  ULDC UR8, c[0x0][0x150] ;  /* 0x0000540000087ab9 */ /* 0x000fc60000000800 */
[----:B------:R-:W-:Y:S01]  /*144b0*/  IMAD R5, R5, UR9, R4 ;  /* 0x0000000905057c24 */ /* 0x000fe2000f8e0204 */
[----:B0-----:R-:W-:Y:S01]  /*144c0*/  I2FP.F32.U32 R4, R13 ;  /* 0x0000000d00047245 */ /* 0x001fe20000201000 */
[----:B------:R-:W-:Y:S02]  /*144d0*/  ULDC UR9, c[0x0][0x154] ;  /* 0x0000550000097ab9 */ /* 0x000fe40000000800 */
[----:B------:R-:W-:Y:S02]  /*144e0*/  IMAD.IADD R3, R3, 0x1, R5 ;  /* 0x0000000103037824 */ /* 0x000fe400078e0205 */
[----:B------:R-:W-:Y:S01]  /*144f0*/  FMUL R4, R4, UR8 ;  /* 0x0000000804047c20 */ /* 0x000fe20008400000 */
[----:B------:R-:W-:Y:S02]  /*14500*/  ULDC UR8, c[0x0][0x618] ;  /* 0x0001860000087ab9 */ /* 0x000fe40000000800 */
[--C-:B------:R-:W-:Y:S02]  /*14510*/  SHF.R.U64 R7, R2, UR8, R3.reuse ;  /* 0x0000000802077c19 */ /* 0x100fe40008001203 */
[----:B-1----:R-:W-:Y:S01]  /*14520*/  I2FP.F32.U32 R2, R12 ;  /* 0x0000000c00027245 */ /* 0x002fe20000201000 */
[----:B------:R-:W0:Y:S04]  /*14530*/  F2I.U32.TRUNC.NTZ R4, R4 ;  /* 0x0000000400047305 */ /* 0x000e28000020f000 */
[----:B------:R-:W-:Y:S01]  /*14540*/  FMUL R5, R2, UR9 ;  /* 0x0000000902057c20 */ /* 0x000fe20008400000 */
[----:B------:R-:W-:Y:S01]  /*14550*/  SHF.R.U32.HI R2, RZ, UR8, R3 ;  /* 0x00000008ff027c19 */ /* 0x000fe20008011603 */
[----:B------:R-:W-:-:S02]  /*14560*/  ULDC UR8, c[0x0][0x658] ;  /* 0x0001960000087ab9 */ /* 0x000fc40000000800 */
[----:B------:R1:W4:Y:S01]  /*14570*/  F2I.U32.TRUNC.NTZ R22, R5 ;  /* 0x0000000500167305 */ /* 0x000322000020f000 */
[--C-:B------:R-:W-:Y:S02]  /*14580*/  SHF.R.U64 R19, R7, UR10, R2.reuse ;  /* 0x0000000a07137c19 */ /* 0x100fe40008001202 */
[----:B------:R-:W-:-:S04]  /*14590*/  SHF.R.U32.HI R2, RZ, UR10, R2 ;  /* 0x0000000aff027c19 */ /* 0x000fc80008011602 */
[----:B------:R-:W-:Y:S01]  /*145a0*/  SHF.R.U64 R14, R19, UR8, R2 ;  /* 0x00000008130e7c19 */ /* 0x000fe20008001202 */
[----:B0-----:R-:W-:Y:S01]  /*145b0*/  IMAD.MOV R4, RZ, RZ, -R4 ;  /* 0x000000ffff047224 */ /* 0x001fe200078e0a04 */
[----:B------:R-:W-:-:S03]  /*145c0*/  SHF.R.U32.HI R21, RZ, UR8, R2 ;  /* 0x00000008ff157c19 */ /* 0x000fc60008011602 */
[----:B--2---:R-:W-:Y:S02]  /*145d0*/  IMAD R13, R20, R4, R13 ;  /* 0x00000004140d7224 */ /* 0x004fe400078e020d */
[----:B------:R-:W-:Y:S02]  /*145e0*/  IMAD.MOV.U32 R2, RZ, RZ, R14 ;  /* 0x000000ffff027224 */ /* 0x000fe400078e000e */
[----:B------:R-:W-:Y:S01]  /*145f0*/  IMAD.MOV.U32 R3, RZ, RZ, R21 ;  /* 0x000000ffff037224 */ /* 0x000fe200078e0015 */
[----:B-1-34-:R-:W-:Y:S06]  /*14600*/  @!P1 BRA `(.L_x_401) ;  /* 0x0000000000289947 */ /* 0x01afec0003800000 */
[----:B------:R-:W-:Y:S02]  /*14610*/  ULDC UR8, c[0x0][0x64c] ;  /* 0x0001930000087ab9 */ /* 0x000fe40000000800 */
[----:B------:R-:W-:-:S05]  /*14620*/  IADD3 R3, P1, R14, UR8, RZ ;  /* 0x000000080e037c10 */ /* 0x000fca000ff3e0ff */
[----:B------:R-:W-:-:S04]  /*14630*/  IMAD.X R21, RZ, RZ, R21, P1 ;  /* 0x000000ffff157224 */ /* 0x000fc800008e0615 */
[----:B------:R-:W-:-:S04]  /*14640*/  IMAD.WIDE.U32 R4, R21, UR14, RZ ;  /* 0x0000000e15047c25 */ /* 0x000fc8000f8e00ff */
[----:B------:R-:W-:-:S04]  /*14650*/  IMAD.WIDE.U32 R4, P1, R3, UR15, R4 ;  /* 0x0000000f03047c25 */ /* 0x000fc8000f820004 */
[----:B------:R-:W-:-:S04]  /*14660*/  IMAD.WIDE.U32 R2, R3, UR14, RZ ;  /* 0x0000000e03027c25 */ /* 0x000fc8000f8e00ff */
[----:B------:R-:W-:Y:S01]  /*14670*/  IMAD.MOV.U32 R2, RZ, RZ, R5 ;  /* 0x000000ffff027224 */ /* 0x000fe200078e0005 */
[----:B------:R-:W-:Y:S01]  /*14680*/  IADD3 RZ, P4, R3, R4, RZ ;  /* 0x0000000403ff7210 */ /* 0x000fe20007f9e0ff */
[----:B------:R-:W-:-:S04]  /*14690*/  IMAD.X R3, RZ, RZ, RZ, P1 ;  /* 0x000000ffff037224 */ /* 0x000fc800008e06ff */
[----:B------:R-:W-:-:S08]  /*146a0*/  IMAD.WIDE.U32.X R2, R21, UR15, R2, P4 ;  /* 0x0000000f15027c25 */ /* 0x000fd0000a0e0402 */
.L_x_401:
[----:B------:R-:W-:Y:S01]  /*146b0*/  R2UR UR8, R18 ;  /* 0x00000000120872ca */ /* 0x000fe200000e0000 */
[----:B------:R-:W-:Y:S01]  /*146c0*/  IMAD.MOV R22, RZ, RZ, -R22 ;  /* 0x000000ffff167224 */ /* 0x000fe200078e0a16 */
[----:B------:R-:W-:Y:S01]  /*146d0*/  LOP3.LUT R19, R19, UR6, RZ, 0xc0, !PT ;  /* 0x0000000613137c12 */ /* 0x000fe2000f8ec0ff */
[----:B------:R-:W-:Y:S01]  /*146e0*/  ULDC UR9, c[0x0][0x610] ;  /* 0x0001840000097ab9 */ /* 0x000fe20000000800 */
[----:B------:R-:W-:Y:S01]  /*146f0*/  LOP3.LUT R7, R7, UR4, RZ, 0xc0, !PT ;  /* 0x0000000407077c12 */ /* 0x000fe2000f8ec0ff */
[----:B------:R-:W-:-:S08]  /*14700*/  @P2 IMAD R13, R15, R22, R12 ;  /* 0x000000160f0d2224 */ /* 0x000fd000078e020c */
[----:B------:R-:W-:-:S03]  /*14710*/  UISETP.NE.AND UP0, UPT, UR8, URZ, UPT ;  /* 0x0000003f0800728c */ /* 0x000fc6000bf05270 */
[----:B------:R-:W-:Y:S02]  /*14720*/  ULDC UR8, c[0x0][0x648] ;  /* 0x0001920000087ab9 */ /* 0x000fe40000000800 */
[----:B------:R-:W-:Y:S01]  /*14730*/  SHF.R.U64 R2, R2, UR8, R3 ;  /* 0x0000000802027c19 */ /* 0x000fe20008001203 */
[----:B------:R-:W-:Y:S01]  /*14740*/  ULDC UR8, c[0x0][0x638] ;  /* 0x00018e0000087ab9 */ /* 0x000fe20000000800 */
[----:B------:R-:W-:Y:S02]  /*14750*/  PLOP3.LUT P1, PT, PT, PT, UP0, 0x40, 0x0 ;  /* 0x000000000000781c */ /* 0x000fe40003f2e808 */
[----:B------:R-:W-:Y:S01]  /*14760*/  PLOP3.LUT P2, PT, PT, PT, UP0, 0x40, 0x0 ;  /* 0x000000000000781c */ /* 0x000fe20003f4e808 */
[----:B------:R-:W-:Y:S02]  /*14770*/  IMAD.MOV R3, RZ, RZ, -R2 ;  /* 0x000000ffff037224 */ /* 0x000fe400078e0a02 */
[----:B------:R-:W-:Y:S02]  /*14780*/  IMAD R2, R2, UR5, R19 ;  /* 0x0000000502027c24 */ /* 0x000fe4000f8e0213 */
[----:B------:R-:W-:Y:S01]  /*14790*/  IMAD R14, R3, UR8, R14 ;  /* 0x00000008030e7c24 */ /* 0x000fe2000f8e020e */
[----:B------:R-:W-:Y:S01]  /*147a0*/  ULDC UR8, c[0x0][0x600] ;  /* 0x0001800000087ab9 */ /* 0x000fe20000000800 */
[----:B------:R-:W-:-:S02]  /*147b0*/  IMAD R13, R2, UR9, R13 ;  /* 0x00000009020d7c24 */ /* 0x000fc4000f8e020d */
[----:B------:R-:W-:Y:S02]  /*147c0*/  IMAD R14, R14, UR8, R7 ;  /* 0x000000080e0e7c24 */ /* 0x000fe4000f8e0207 */
[----:B------:R-:W-:-:S03]  /*147d0*/  IMAD.MOV.U32 R2, RZ, RZ, 0x1 ;  /* 0x00000001ff027424 */ /* 0x000fc600078e00ff */
[----:B------:R-:W-:Y:S02]  /*147e0*/  SEL R4, R14, R13, P1 ;  /* 0x0000000d0e047207 */ /* 0x000fe40000800000 */
[----:B------:R-:W-:-:S07]  /*147f0*/  SEL R3, R13, R14, P2 ;  /* 0x0000000e0d037207 */ /* 0x000fce0001000000 */
.L_x_399:
[----:B------:R-:W-:Y:S05]  /*14800*/  BSYNC B1 ;  /* 0x0000000000017941 */ /* 0x000fea0003800000 */
.L_x_398:
[----:B------:R-:W-:-:S13]  /*14810*/  LOP3.LUT P1, RZ, R2, 0xff, RZ, 0xc0, !PT ;  /* 0x000000ff02ff7812 */ /* 0x000fda000782c0ff */
[----:B------:R-:W-:Y:S05]  /*14820*/  @P1 BRA `(.L_x_402) ;  /* 0xfffffff000fc1947 */ /* 0x000fea000383ffff */
[----:B------:R-:W-:Y:S05]  /*14830*/  BSYNC B0 ;  /* 0x0000000000007941 */ /* 0x000fea0003800000 */
.L_x_390:
[----:B------:R-:W-:-:S03]  /*14840*/  UMOV UR8, 0xffffffff ;  /* 0xffffffff00087882 */ /* 0x000fc60000000000 */
[----:B------:R-:W-:Y:S05]  /*14850*/  BRA.DIV UR8, `(.L_x_403) ;  /* 0x0000000208d07947 */ /* 0x000fea000b800000 */
[----:B------:R-:W-:-:S13]  /*14860*/  ELECT P6, URZ, PT ;  /* 0x00000000003f782f */ /* 0x000fda00038c0000 */
.L_x_415:
[----:B------:R-:W-:Y:S04]  /*14870*/  BSSY B0, `(.L_x_404) ;  /* 0x000001a000007945 */ /* 0x000fe80003800000 */
[----:B------:R-:W-:Y:S05]  /*14880*/  @!P6 BRA `(.L_x_405) ;  /* 0x000000000060e947 */ /* 0x000fea0003800000 */
[----:B------:R-:W-:-:S04]  /*14890*/  ULOP3.LUT UR8, UR59, 0x2, URZ, 0xfc, !UPT ;  /* 0x000000023b087892 */ /* 0x000fc8000f8efc3f */
[----:B------:R-:W-:-:S06]  /*148a0*/  UISETP.NE.AND UP0, UPT, UR8, 0x3, UPT ;  /* 0x000000030800788c */ /* 0x000fcc000bf05270 */
[----:B------:R-:W-:-:S13]  /*148b0*/  PLOP3.LUT P0, PT, PT, PT, UP0, 0x80, 0x0 ;  /* 0x000000000000781c */ /* 0x000fda0003f0f008 */
[----:B------:R-:W-:Y:S05]  /*148c0*/  @!P0 BRA `(.L_x_406) ;  /* 0x0000000000048947 */ /* 0x000fea0003800000 */
[----:B------:R-:W-:Y:S01]  /*148d0*/  BPT.TRAP 0x1 ;  /* 0x000000040000795c */ /* 0x000fe20000300000 */
.L_x_406:
[----:B------:R-:W0:Y:S01]  /*148e0*/  S2R R3, SR_CgaCtaId ;  /* 0x0000000000037919 */ /* 0x000e220000008800 */
[----:B------:R-:W-:-:S04]  /*148f0*/  MOV R2, 0x400 ;  /* 0x0000040000027802 */ /* 0x000fc80000000f00 */
[----:B0-----:R-:W-:Y:S02]  /*14900*/  LEA R3, R3, R2, 0x18 ;  /* 0x0000000203037211 */ /* 0x001fe400078ec0ff */
[----:B------:R-:W-:-:S03]  /*14910*/  SHF.L.U32 R2, R8, 0x1f, RZ ;  /* 0x0000001f08027819 */ /* 0x000fc600000006ff */
[----:B------:R-:W-:-:S04]  /*14920*/  VIADD R3, R3, 0x10 ;  /* 0x0000001003037836 */ /* 0x000fc80000000000 */
[C---:B------:R-:W-:Y:S02]  /*14930*/  IMAD R7, R0.reuse, 0x8, R3 ;  /* 0x0000000800077824 */ /* 0x040fe400078e0203 */
[----:B------:R-:W-:Y:S02]  /*14940*/  VIADD R0, R0, 0x1 ;  /* 0x0000000100007836 */ /* 0x000fe40000000000 */
[----:B------:R-:W0:Y:S03]  /*14950*/  SYNCS.PHASECHK.TRANS64.TRYWAIT P0, [R7+URZ], R2 ;  /* 0x00000002070075a7 */ /* 0x000e26000800017f */
[----:B------:R-:W-:-:S04]  /*14960*/  ISETP.NE.AND P1, PT, R0, 0x2, PT ;  /* 0x000000020000780c */ /* 0x000fc80003f25270 */
[----:B------:R-:W-:Y:S02]  /*14970*/  SEL R5, RZ, 0x1, P1 ;  /* 0x00000001ff057807 */ /* 0x000fe40000800000 */
[----:B------:R-:W-:Y:S02]  /*14980*/  SEL R0, R0, RZ, P1 ;  /* 0x000000ff00007207 */ /* 0x000fe40000800000 */
[----:B------:R-:W-:Y:S01]  /*14990*/  LOP3.LUT R5, R8, R5, RZ, 0x3c, !PT ;  /* 0x0000000508057212 */ /* 0x000fe200078e3cff */
[----:B0-----:R-:W-:Y:S06]  /*149a0*/  @!P0 BRA `(.L_x_407) ;  /* 0x00000000009c8947 */ /* 0x001fec0003800000 */
.L_x_416:
[----:B------:R-:W-:Y:S01]  /*149b0*/  IMAD R3, R0, 0x8, R3 ;  /* 0x0000000800037824 */ /* 0x000fe200078e0203 */
[----:B------:R-:W-:-:S07]  /*149c0*/  SHF.L.U32 R0, R5, 0x1f, RZ ;  /* 0x0000001f05007819 */ /* 0x000fce00000006ff */
.L_x_408:
[----:B-1----:R1:W2:Y:S02]  /*149d0*/  SYNCS.PHASECHK.TRANS64.TRYWAIT P0, [R3+URZ], R0 ;  /* 0x00000000030075a7 */ /* 0x0022a4000800017f */
[----:B--2---:R-:W-:Y:S05]  /*149e0*/  @!P0 NANOSLEEP.SYNCS 0x989680 ;  /* 0x009896800000895d */ /* 0x004fea0003900000 */
[----:B------:R-:W2:Y:S02]  /*149f0*/  @!P0 SYNCS.PHASECHK.TRANS64 P0, [R3+URZ], R0 ;  /* 0x00000000030085a7 */ /* 0x000ea4000800007f */
[----:B--2---:R-:W-:Y:S05]  /*14a00*/  @!P0 BRA `(.L_x_408) ;  /* 0xfffffffc00f08947 */ /* 0x004fea000383ffff */
.L_x_405:
[----:B------:R-:W-:Y:S05]  /*14a10*/  BSYNC B0 ;  /* 0x0000000000007941 */ /* 0x000fea0003800000 */
.L_x_404:
[----:B------:R-:W-:Y:S05]  /*14a20*/  EXIT ;  /* 0x000000000000794d */ /* 0x000fea0003800000 */
.L_x_17:
[----:B--2---:R2:W3:Y:S02]  /*14a30*/  SYNCS.PHASECHK.TRANS64.TRYWAIT P1, [R3+URZ], R0 ;  /* 0x00000000030075a7 */ /* 0x0044e4000802017f */
[----:B---3--:R-:W-:Y:S05]  /*14a40*/  @!P1 NANOSLEEP.SYNCS 0x989680 ;  /* 0x009896800000995d */ /* 0x008fea0003900000 */
[----:B------:R-:W3:Y:S02]  /*14a50*/  @!P1 SYNCS.PHASECHK.TRANS64 P1, [R3+URZ], R0 ;  /* 0x00000000030095a7 */ /* 0x000ee4000802007f */
[----:B---3--:R-:W-:Y:S05]  /*14a60*/  @!P1 BRA `(.L_x_17) ;  /* 0xfffffffc00f09947 */ /* 0x008fea000383ffff */
[----:B------:R-:W-:Y:S05]  /*14a70*/  BRA `(.L_x_16) ;  /* 0xfffffec800787947 */ /* 0x000fea000383ffff */
.L_x_22:
[----:B--2---:R2:W3:Y:S02]  /*14a80*/  SYNCS.PHASECHK.TRANS64.TRYWAIT P1, [R3+URZ], R0 ;  /* 0x00000000030075a7 */ /* 0x0044e4000802017f */
[----:B---3--:R-:W-:Y:S05]  /*14a90*/  @!P1 NANOSLEEP.SYNCS 0x989680 ;  /* 0x009896800000995d */ /* 0x008fea0003900000 */
[----:B------:R-:W3:Y:S02]  /*14aa0*/  @!P1 SYNCS.PHASECHK.TRANS64 P1, [R3+URZ], R0 ;  /* 0x00000000030095a7 */ /* 0x000ee4000802007f */
[----:B---3--:R-:W-:Y:S05]  /*14ab0*/  @!P1 BRA `(.L_x_22) ;  /* 0xfffffffc00f09947 */ /* 0x008fea000383ffff */
[----:B------:R-:W-:Y:S05]  /*14ac0*/  BRA `(.L_x_21) ;  /* 0xffffff0c00c47947 */ /* 0x000fea000383ffff */
.L_x_391:
[----:B------:R-:W-:Y:S01]  /*14ad0*/  BSSY B1, `(.L_x_409) ;  /* 0x0000006000017945 */ /* 0x000fe20003800000 */
[----:B------:R-:W-:-:S07]  /*14ae0*/  IMAD.MOV.U32 R15, RZ, RZ, -0x1 ;  /* 0xffffffffff0f7424 */ /* 0x000fce00078e00ff */
[----:B------:R-:W-:Y:S05]  /*14af0*/  WARPSYNC.COLLECTIVE R15, `(.L_x_410) ;  /* 0x000000000f0c7348 */ /* 0x000fea0003c00000 */
[----:B------:R-:W-:Y:S02]  /*14b00*/  ELECT P6, UR62, PT ;  /* 0x00000000003e782f */ /* 0x000fe400038c0000 */
[----:B------:R-:W-:Y:S01]  /*14b10*/  MOV R14, UR62 ;  /* 0x0000003e000e7c02 */ /* 0x000fe20008000f00 */
[----:B------:R-:W-:Y:S10]  /*14b20*/  ENDCOLLECTIVE ;  /* 0x000000000000791b */ /* 0x000ff40003800000 */
.L_x_410:
[----:B------:R-:W-:Y:S05]  /*14b30*/  BSYNC B1 ;  /* 0x0000000000017941 */ /* 0x000fea0003800000 */
.L_x_409:
[----:B------:R-:W-:Y:S05]  /*14b40*/  BRA `(.L_x_411) ;  /* 0xfffffff000407947 */ /* 0x000fea000383ffff */
.L_x_394:
[----:B0-----:R0:W1:Y:S02]  /*14b50*/  SYNCS.PHASECHK.TRANS64.TRYWAIT P1, [R12+URZ+0x10], R5 ;  /* 0x000010050c0075a7 */ /* 0x001064000802017f */
[----:B-1----:R-:W-:Y:S05]  /*14b60*/  @!P1 NANOSLEEP.SYNCS 0x989680 ;  /* 0x009896800000995d */ /* 0x002fea0003900000 */
[----:B------:R-:W1:Y:S02]  /*14b70*/  @!P1 SYNCS.PHASECHK.TRANS64 P1, [R12+URZ+0x10], R5 ;  /* 0x000010050c0095a7 */ /* 0x000e64000802007f */
[----:B-1----:R-:W-:Y:S05]  /*14b80*/  @!P1 BRA `(.L_x_394) ;  /* 0xfffffffc00f09947 */ /* 0x002fea000383ffff */
[----:B------:R-:W-:Y:S05]  /*14b90*/  BRA `(.L_x_412) ;  /* 0xfffffff000747947 */ /* 0x000fea000383ffff */
.L_x_403:
[----:B------:R-:W-:Y:S01]  /*14ba0*/  BSSY B0, `(.L_x_413) ;  /* 0x0000006000007945 */ /* 0x000fe20003800000 */
[----:B------:R-:W-:-:S07]  /*14bb0*/  IMAD.MOV.U32 R15, RZ, RZ, -0x1 ;  /* 0xffffffffff0f7424 */ /* 0x000fce00078e00ff */
[----:B------:R-:W-:Y:S05]  /*14bc0*/  WARPSYNC.COLLECTIVE R15, `(.L_x_414) ;  /* 0x000000000f0c7348 */ /* 0x000fea0003c00000 */
[----:B------:R-:W-:Y:S02]  /*14bd0*/  ELECT P6, UR62, PT ;  /* 0x00000000003e782f */ /* 0x000fe400038c0000 */
[----:B------:R-:W-:Y:S01]  /*14be0*/  MOV R14, UR62 ;  /* 0x0000003e000e7c02 */ /* 0x000fe20008000f00 */
[----:B------:R-:W-:Y:S10]  /*14bf0*/  ENDCOLLECTIVE ;  /* 0x000000000000791b */ /* 0x000ff40003800000 */
.L_x_414:
[----:B------:R-:W-:Y:S05]  /*14c00*/  BSYNC B0 ;  /* 0x0000000000007941 */ /* 0x000fea0003800000 */
.L_x_413:
[----:B------:R-:W-:Y:S05]  /*14c10*/  BRA `(.L_x_415) ;  /* 0xfffffffc00147947 */ /* 0x000fea000383ffff */
.L_x_407:
[----:B0-----:R0:W1:Y:S02]  /*14c20*/  SYNCS.PHASECHK.TRANS64.TRYWAIT P0, [R7+URZ], R2 ;  /* 0x00000002070075a7 */ /* 0x001064000800017f */
[----:B-1----:R-:W-:Y:S05]  /*14c30*/  @!P0 NANOSLEEP.SYNCS 0x989680 ;  /* 0x009896800000895d */ /* 0x002fea0003900000 */
[----:B------:R-:W1:Y:S02]  /*14c40*/  @!P0 SYNCS.PHASECHK.TRANS64 P0, [R7+URZ], R2 ;  /* 0x00000002070085a7 */ /* 0x000e64000800007f */
[----:B-1----:R-:W-:Y:S05]  /*14c50*/  @!P0 BRA `(.L_x_407) ;  /* 0xfffffffc00f08947 */ /* 0x002fea000383ffff */
[----:B------:R-:W-:Y:S05]  /*14c60*/  BRA `(.L_x_416) ;  /* 0xfffffffc00507947 */ /* 0x000fea000383ffff */
.L_x_417:
[----:B------:R-:W-:-:S00]  /*14c70*/  BRA `(.L_x_417) ;  /* 0xfffffffc00fc7947 */ /* 0x000fc0000383ffff */
[----:B------:R-:W-:-:S00]  /*14c80*/  NOP ;  /* 0x0000000000007918 */ /* 0x000fc00000000000 */
[----:B------:R-:W-:-:S00]  /*14c90*/  NOP ;  /* 0x0000000000007918 */ /* 0x000fc00000000000 */
[----:B------:R-:W-:-:S00]  /*14ca0*/  NOP ;  /* 0x0000000000007918 */ /* 0x000fc00000000000 */
[----:B------:R-:W-:-:S00]  /*14cb0*/  NOP ;  /* 0x0000000000007918 */ /* 0x000fc00000000000 */
[----:B------:R-:W-:-:S00]  /*14cc0*/  NOP ;  /* 0x0000000000007918 */ /* 0x000fc00000000000 */
[----:B------:R-:W-:-:S00]  /*14cd0*/  NOP ;  /* 0x0000000000007918 */ /* 0x000fc00000000000 */
[----:B------:R-:W-:-:S00]  /*14ce0*/  NOP ;  /* 0x0000000000007918 */ /* 0x000fc00000000000 */
[----:B------:R-:W-:-:S00]  /*14cf0*/  NOP ;  /* 0x0000000000007918 */ /* 0x000fc00000000000 */
.L_x_418:


//--------------------- .nv.global.init           --------------------------
	.section	.nv.global.init,"aw",@progbits
.nv.global.init:
	.type		$str$22,@object
	.size		$str$22,($str$23 - $str$22)
$str$22:
        /*0000*/ 	.byte	0x6b, 0x5f, 0x74, 0x69, 0x6c, 0x65, 0x5f, 0x63, 0x6f, 0x75, 0x6e, 0x74, 0x20, 0x3e, 0x3d, 0x20
        /*0010*/ 	.byte	0x31, 0x00
	.type		$str$23,@object
	.size		$str$23,(__unnamed_1 - $str$23)
$str$23:
        /*0012*/ 	.byte	0x2f, 0x74, 0x6d, 0x70, 0x2f, 0x63, 0x75, 0x74, 0x6c, 0x61, 0x73, 0x73, 0x5f, 0x73, 0x77, 0x65
        /*0022*/ 	.byte	0x65, 0x70, 0x5f, 0x73, 0x72, 0x63, 0x2f, 0x69, 0x6e, 0x63, 0x6c, 0x75, 0x64, 0x65, 0x2f, 0x63
        /*0032*/ 	.byte	0x75, 0x74, 0x6c, 0x61, 0x73, 0x73, 0x2f, 0x67, 0x65, 0x6d, 0x6d, 0x2f, 0x63, 0x6f, 0x6c, 0x6c
        /*0042*/ 	.byte	0x65, 0x63, 0x74, 0x69, 0x76, 0x65, 0x2f, 0x73, 0x6d, 0x39, 0x30, 0x5f, 0x6d, 0x6d, 0x61, 0x5f
        /*0052*/ 	.byte	0x74, 0x6d, 0x61, 0x5f, 0x67, 0x6d, 0x6d, 0x61, 0x5f, 0x73, 0x73, 0x5f, 0x77, 0x61, 0x72, 0x70
        /*0062*/ 	.byte	0x73, 0x70, 0x65, 0x63, 0x69, 0x61, 0x6c, 0x69, 0x7a, 0x65, 0x64, 0x2e, 0x68, 0x70, 0x70, 0x00
	.type		__unnamed_1,@object
	.size		__unnamed_1,(.L_0 - __unnamed_1)
__unnamed_1:
        /*0072*/ 	.byte	0x76, 0x6f, 0x69, 0x64, 0x20, 0x63, 0x75, 0x74, 0x6c, 0x61, 0x73, 0x73, 0x3a, 0x3a, 0x67, 0x65
        /* <DEDUP_REMOVED lines=172> */
        /*0b42*/ 	.byte	0x69, 0x74, 0x79, 0x5d, 0x00
.L_0:


//--------------------- .nv.shared._ZN7cutlass13device_kernelINS_4gemm6kernel13GemmUniversalIN4cute5tupleIJiiiiEEENS1_10collective13CollectiveMmaINS1_34MainloopSm90TmaGmmaWarpSpecializedILi2ENS5_IJNS4_1CILi1EEESB_SB_EEENS1_35KernelTmaWarpSpecializedCooperativeEEENS5_IJNSA_ILi256EEENSA_ILi176EEESF_EEEaNS5_IJlSB_lEEEaSI_NS4_8TiledMMAINS4_8MMA_AtomIJNS4_4SM904GMMA26MMA_64x16x32_S32S8S8_SS_TNEEEENS4_6LayoutINS5_IJNSA_ILi2EEESB_SB_EEENS5_IJSB_NSA_ILi0EEESS_EEEEENS5_IJNS4_10UnderscoreESV_SV_EEEEENS4_13SM90_TMA_LOADENS4_14ComposedLayoutINS4_7SwizzleILi3ELi4ELi3EEENS4_18smem_ptr_flag_bitsILi8EEENSP_INS5_IJNSA_ILi8EEENSA_ILi128EEEEEENS5_IJS15_SB_EEEEEEEvNS4_8identityESY_S19_vS1A_EENS_8epilogue10collective6detail29Sm90TmaWarpSpecializedAdapterINS1D_15DefaultEpilogueIaSI_SI_NS1C_6thread17LinearCombinationIaLi1EiiLNS1H_9ScaleType4KindE0ELNS_15FloatRoundStyleE2EaEENS1_15EpilogueDefaultEEEEEvvEEEEvNT_6ParamsE --------------------------
	.section	.nv.shared._ZN7cutlass13device_kernelINS_4gemm6kernel13GemmUniversalIN4cute5tupleIJiiiiEEENS1_10collective13CollectiveMmaINS1_34MainloopSm90TmaGmmaWarpSpecializedILi2ENS5_IJNS4_1CILi1EEESB_SB_EEENS1_35KernelTmaWarpSpecializedCooperativeEEENS5_IJNSA_ILi256EEENSA_ILi176EEESF_EEEaNS5_IJlSB_lEEEaSI_NS4_8TiledMMAINS4_8MMA_AtomIJNS4_4SM904GMMA26MMA_64x16x32_S32S8S8_SS_TNEEEENS4_6LayoutINS5_IJNSA_ILi2EEESB_SB_EEENS5_IJSB_NSA_ILi0EEESS_EEEEENS5_IJNS4_10UnderscoreESV_SV_EEEEENS4_13SM90_TMA_LOADENS4_14ComposedLayoutINS4_7SwizzleILi3ELi4ELi3EEENS4_18smem_ptr_flag_bitsILi8EEENSP_INS5_IJNSA_ILi8EEENSA_ILi128EEEEEENS5_IJS15_SB_EEEEEEEvNS4_8identityESY_S19_vS1A_EENS_8epilogue10collective6detail29Sm90TmaWarpSpecializedAdapterINS1D_15DefaultEpilogueIaSI_SI_NS1C_6thread17LinearCombinationIaLi1EiiLNS1H_9ScaleType4KindE0ELNS_15FloatRoundStyleE2EaEENS1_15EpilogueDefaultEEEEEvvEEEEvNT_6ParamsE,"aw",@nobits
	.sectionflags	@""
	.align	16
	.zero		1024


//--------------------- .nv.shared.reserved.0     --------------------------
	.section	.nv.shared.reserved.0,"aw",@nobits
	.weak		__nv_reservedSMEM_offset_0_alias
	.size		__nv_reservedSMEM_offset_0_alias, 0, 0
	.other		__nv_reservedSMEM_offset_0_alias,@"STO_CUDA_RESERVED_SHARED STV_DEFAULT"
__nv_reservedSMEM_offset_0_alias:
	.zero		0


//--------------------- .nv.global                --------------------------
	.section	.nv.global,"aw",@nobits
.nv.global:
	.type		_ZN39_INTERNAL_5b6a28c2_4_k_cu_b63dbb6a_97614cute1_E,@object
	.size		_ZN39_INTERNAL_5b6a28c2_4_k_cu_b63dbb6a_97614cute1_E,(_ZN39_INTERNAL_5b6a28c2_4_k_cu_b63dbb6a_97614cuda3std3__45__cpo6cbeginE - _ZN39_INTERNAL_5b6a28c2_4_k_cu_b63dbb6a_97614cute1_E)
_ZN39_INTERNAL_5b6a28c2_4_k_cu_b63dbb6a_97614cute1_E:
	.zero		1
	.type		_ZN39_INTERNAL_5b6a28c2_4_k_cu_b63dbb6a_97614cuda3std3__45__cpo6cbeginE,@object
	.size		_ZN39_INTERNAL_5b6a28c2_4_k_cu_b63dbb6a_97614cuda3std3__45__cpo6cbeginE,(_ZN39_INTERNAL_5b6a28c2_4_k_cu_b63dbb6a_97614cuda3std3__48in_placeE - _ZN39_INTERNAL_5b6a28c2_4_k_cu_b63dbb6a_97614cuda3std3__45__cpo6cbeginE)
_ZN39_INTERNAL_5b6a28c2_4_k_cu_b63dbb6a_97614cuda3std3__45__cpo6cbeginE:
	.zero		1
	.type		_ZN39_INTERNAL_5b6a28c2_4_k_cu_b63dbb6a_97614cuda3std3__48in_placeE,@object
	.size		_ZN39_INTERNAL_5b6a28c2_4_k_cu_b63dbb6a_97614cuda3std3__48in_placeE,(_ZN39_INTERNAL_5b6a28c2_4_k_cu_b63dbb6a_97614cuda3std6ranges3__45__cpo9iter_moveE - _ZN39_INTERNAL_5b6a28c2_4_k_cu_b63dbb6a_97614cuda3std3__48in_placeE)
_ZN39_INTERNAL_5b6a28c2_4_k_cu_b63dbb6a_97614cuda3std3__48in_placeE:
	.zero		1
	.type		_ZN39_INTERNAL_5b6a28c2_4_k_cu_b63dbb6a_97614cuda3std6ranges3__45__cpo9iter_moveE,@object
	.size		_ZN39_INTERNAL_5b6a28c2_4_k_cu_b63dbb6a_97614cuda3std6ranges3__45__cpo9iter_moveE,(_ZN39_INTERNAL_5b6a28c2_4_k_cu_b63dbb6a_97614cuda3std3__45__cpo5beginE - _ZN39_INTERNAL_5b6a28c2_4_k_cu_b63dbb6a_97614cuda3std6ranges3__45__cpo9iter_moveE)
_ZN39_INTERNAL_5b6a28c2_4_k_cu_b63dbb6a_97614cuda3std6ranges3__45__cpo9iter_moveE:
	.zero		1
	.type		_ZN39_INTERNAL_5b6a28c2_4_k_cu_b63dbb6a_97614cuda3std3__45__cpo5beginE,@object
	.size		_ZN39_INTERNAL_5b6a28c2_4_k_cu_b63dbb6a_97614cuda3std3__45__cpo5beginE,(_ZN39_INTERNAL_5b6a28c2_4_k_cu_b63dbb6a_97614cuda3std3__441_GLOBAL__N__5b6a28c2_4_k_cu_b63dbb6a_97616ignoreE - _ZN39_INTERNAL_5b6a28c2_4_k_cu_b63dbb6a_97614cuda3std3__45__cpo5beginE)
_ZN39_INTERNAL_5b6a28c2_4_k_cu_b63dbb6a_97614cuda3std3__45__cpo5beginE:
	.zero		1
	.type		_ZN39_INTERNAL_5b6a28c2_4_k_cu_b63dbb6a_97614cuda3std3__441_GLOBAL__N__5b6a28c2_4_k_cu_b63dbb6a_97616ignoreE,@object
	.size		_ZN39_INTERNAL_5b6a28c2_4_k_cu_b63dbb6a_97614cuda3std3__441_GLOBAL__N__5b6a28c2_4_k_cu_b63dbb6a_97616ignoreE,(_ZN39_INTERNAL_5b6a28c2_4_k_cu_b63dbb6a_97614cute7productE - _ZN39_INTERNAL_5b6a28c2_4_k_cu_b63dbb6a_97614cuda3std3__441_GLOBAL__N__5b6a28c2_4_k_cu_b63dbb6a_97616ignoreE)
_ZN39_INTERNAL_5b6a28c2_4_k_cu_b63dbb6a_97614cuda3std3__441_GLOBAL__N__5b6a28c2_4_k_cu_b63dbb6a_97616ignoreE:
	.zero		1
	.type		_ZN39_INTERNAL_5b6a28c2_4_k_cu_b63dbb6a_97614cute7productE,@object
	.size		_ZN39_INTERNAL_5b6a28c2_4_k_cu_b63dbb6a_97614cute7productE,(_ZN39_INTERNAL_5b6a28c2_4_k_cu_b63dbb6a_97614cuda3std3__45__cpo3endE - _ZN39_INTERNAL_5b6a28c2_4_k_cu_b63dbb6a_97614cute7productE)
_ZN39_INTERNAL_5b6a28c2_4_k_cu_b63dbb6a_97614cute7productE:
	.zero		1
	.type		_ZN39_INTERNAL_5b6a28c2_4_k_cu_b63dbb6a_97614cuda3std3__45__cpo3endE,@object
	.size		_ZN39_INTERNAL_5b6a28c2_4_k_cu_b63dbb6a_97614cuda3std3__45__cpo3endE,(_ZN39_INTERNAL_5b6a28c2_4_k_cu_b63dbb6a_97614cuda3std3__419piecewise_constructE - _ZN39_INTERNAL_5b6a28c2_4_k_cu_b63dbb6a_97614cuda3std3__45__cpo3endE)
_ZN39_INTERNAL_5b6a28c2_4_k_cu_b63dbb6a_97614cuda3std3__45__cpo3endE:
	.zero		1
	.type		_ZN39_INTERNAL_5b6a28c2_4_k_cu_b63dbb6a_97614cuda3std3__419piecewise_constructE,@object
	.size		_ZN39_INTERNAL_5b6a28c2_4_k_cu_b63dbb6a_97614cuda3std3__419piecewise_constructE,(_ZN39_INTERNAL_5b6a28c2_4_k_cu_b63dbb6a_97614cuda3std3__45__cpo4cendE - _ZN39_INTERNAL_5b6a28c2_4_k_cu_b63dbb6a_97614cuda3std3__419piecewise_constructE)
_ZN39_INTERNAL_5b6a28c2_4_k_cu_b63dbb6a_97614cuda3std3__419piecewise_constructE:
	.zero		1
	.type		_ZN39_INTERNAL_5b6a28c2_4_k_cu_b63dbb6a_97614cuda3std3__45__cpo4cendE,@object
	.size		_ZN39_INTERNAL_5b6a28c2_4_k_cu_b63dbb6a_97614cuda3std3__45__cpo4cendE,(_ZN39_INTERNAL_5b6a28c2_4_k_cu_b63dbb6a_97614cuda3std6ranges3__45__cpo4swapE - _ZN39_INTERNAL_5b6a28c2_4_k_cu_b63dbb6a_97614cuda3std3__45__cpo4cendE)
_ZN39_INTERNAL_5b6a28c2_4_k_cu_b63dbb6a_97614cuda3std3__45__cpo4cendE:
	.zero		1
	.type		_ZN39_INTERNAL_5b6a28c2_4_k_cu_b63dbb6a_97614cuda3std6ranges3__45__cpo4swapE,@object
	.size		_ZN39_INTERNAL_5b6a28c2_4_k_cu_b63dbb6a_97614cuda3std6ranges3__45__cpo4swapE,(.L_8 - _ZN39_INTERNAL_5b6a28c2_4_k_cu_b63dbb6a_97614cuda3std6ranges3__45__cpo4swapE)
_ZN39_INTERNAL_5b6a28c2_4_k_cu_b63dbb6a_97614cuda3std6ranges3__45__cpo4swapE:
	.zero		1
.L_8:


//--------------------- .nv.constant0._ZN7cutlass13device_kernelINS_4gemm6kernel13GemmUniversalIN4cute5tupleIJiiiiEEENS1_10collective13CollectiveMmaINS1_34MainloopSm90TmaGmmaWarpSpecializedILi2ENS5_IJNS4_1CILi1EEESB_SB_EEENS1_35KernelTmaWarpSpecializedCooperativeEEENS5_IJNSA_ILi256EEENSA_ILi176EEESF_EEEaNS5_IJlSB_lEEEaSI_NS4_8TiledMMAINS4_8MMA_AtomIJNS4_4SM904GMMA26MMA_64x16x32_S32S8S8_SS_TNEEEENS4_6LayoutINS5_IJNSA_ILi2EEESB_SB_EEENS5_IJSB_NSA_ILi0EEESS_EEEEENS5_IJNS4_10UnderscoreESV_SV_EEEEENS4_13SM90_TMA_LOADENS4_14ComposedLayoutINS4_7SwizzleILi3ELi4ELi3EEENS4_18smem_ptr_flag_bitsILi8EEENSP_INS5_IJNSA_ILi8EEENSA_ILi128EEEEEENS5_IJS15_SB_EEEEEEEvNS4_8identityESY_S19_vS1A_EENS_8epilogue10collective6detail29Sm90TmaWarpSpecializedAdapterINS1D_15DefaultEpilogueIaSI_SI_NS1C_6thread17LinearCombinationIaLi1EiiLNS1H_9ScaleType4KindE0ELNS_15FloatRoundStyleE2EaEENS1_15EpilogueDefaultEEEEEvvEEEEvNT_6ParamsE --------------------------
	.section	.nv.constant0._ZN7cutlass13device_kernelINS_4gemm6kernel13GemmUniversalIN4cute5tupleIJiiiiEEENS1_10collective13CollectiveMmaINS1_34MainloopSm90TmaGmmaWarpSpecializedILi2ENS5_IJNS4_1CILi1EEESB_SB_EEENS1_35KernelTmaWarpSpecializedCooperativeEEENS5_IJNSA_ILi256EEENSA_ILi176EEESF_EEEaNS5_IJlSB_lEEEaSI_NS4_8TiledMMAINS4_8MMA_AtomIJNS4_4SM904GMMA26MMA_64x16x32_S32S8S8_SS_TNEEEENS4_6LayoutINS5_IJNSA_ILi2EEESB_SB_EEENS5_IJSB_NSA_ILi0EEESS_EEEEENS5_IJNS4_10UnderscoreESV_SV_EEEEENS4_13SM90_TMA_LOADENS4_14ComposedLayoutINS4_7SwizzleILi3ELi4ELi3EEENS4_18smem_ptr_flag_bitsILi8EEENSP_INS5_IJNSA_ILi8EEENSA_ILi128EEEEEENS5_IJS15_SB_EEEEEEEvNS4_8identityESY_S19_vS1A_EENS_8epilogue10collective6detail29Sm90TmaWarpSpecializedAdapterINS1D_15DefaultEpilogueIaSI_SI_NS1C_6thread17LinearCombinationIaLi1EiiLNS1H_9ScaleType4KindE0ELNS_15FloatRoundStyleE2EaEENS1_15EpilogueDefaultEEEEEvvEEEEvNT_6ParamsE,"a",@progbits
	.sectionflags	@""
	.align	4
.nv.constant0._ZN7cutlass13device_kernelINS_4gemm6kernel13GemmUniversalIN4cute5tupleIJiiiiEEENS1_10collective13CollectiveMmaINS1_34MainloopSm90TmaGmmaWarpSpecializedILi2ENS5_IJNS4_1CILi1EEESB_SB_EEENS1_35KernelTmaWarpSpecializedCooperativeEEENS5_IJNSA_ILi256EEENSA_ILi176EEESF_EEEaNS5_IJlSB_lEEEaSI_NS4_8TiledMMAINS4_8MMA_AtomIJNS4_4SM904GMMA26MMA_64x16x32_S32S8S8_SS_TNEEEENS4_6LayoutINS5_IJNSA_ILi2EEESB_SB_EEENS5_IJSB_NSA_ILi0EEESS_EEEEENS5_IJNS4_10UnderscoreESV_SV_EEEEENS4_13SM90_TMA_LOADENS4_14ComposedLayoutINS4_7SwizzleILi3ELi4ELi3EEENS4_18smem_ptr_flag_bitsILi8EEENSP_INS5_IJNSA_ILi8EEENSA_ILi128EEEEEENS5_IJS15_SB_EEEEEEEvNS4_8identityESY_S19_vS1A_EENS_8epilogue10collective6detail29Sm90TmaWarpSpecializedAdapterINS1D_15DefaultEpilogueIaSI_SI_NS1C_6thread17LinearCombinationIaLi1EiiLNS1H_9ScaleType4KindE0ELNS_15FloatRoundStyleE2EaEENS1_15EpilogueDefaultEEEEEvvEEEEvNT_6ParamsE:
	.zero		1664


//--------------------- SYMBOLS --------------------------

	.type		.nv.reservedSmem.offset0,@object
	.size		.nv.reservedSmem.offset0,0x4
	.type		__assertfail,@function
